def matmul_kernel(
    a_ptr,
    b_ptr,
    c_ptr,
    M,
    N,
    K,
    stride_am,
    stride_ak,
    stride_bk,
    stride_bn,
    stride_cm,
    stride_cn,
    BLOCK_M: tl.constexpr,
    BLOCK_N: tl.constexpr,
    BLOCK_K: tl.constexpr,
    GROUP_M: tl.constexpr,
):
    pid = tl.program_id(axis=0)
    num_pid_m = tl.cdiv(M, BLOCK_M)
    num_pid_n = tl.cdiv(N, BLOCK_N)
    num_pid_in_group = GROUP_M * num_pid_n
    group_id = pid // num_pid_in_group
    first_pid_m = group_id * GROUP_M
    group_size_m = min(num_pid_m - first_pid_m, GROUP_M)
    pid_m = first_pid_m + ((pid % num_pid_in_group) % group_size_m)
    pid_n = (pid % num_pid_in_group) // group_size_m

    offs_am = (pid_m * BLOCK_M + tl.arange(0, BLOCK_M)) % M
    offs_bn = (pid_n * BLOCK_N + tl.arange(0, BLOCK_N)) % N
    offs_k = tl.arange(0, BLOCK_K)
    a_ptrs = a_ptr + offs_am[:, None] * stride_am + offs_k[None, :] * stride_ak
    b_ptrs = b_ptr + offs_k[:, None] * stride_bk + offs_bn[None, :] * stride_bn

    acc = tl.zeros((BLOCK_M, BLOCK_N), dtype=tl.float32)
    for kk in range(0, tl.cdiv(K, BLOCK_K)):
        a = tl.load(a_ptrs, mask=offs_k[None, :] < K - kk * BLOCK_K, other=0.0)
        b = tl.load(b_ptrs, mask=offs_k[:, None] < K - kk * BLOCK_K, other=0.0)
        acc = tl.dot(a, b, acc)
        a_ptrs += BLOCK_K * stride_ak
        b_ptrs += BLOCK_K * stride_bk

    c = acc.to(c_ptr.dtype.element_ty)
    offs_cm = pid_m * BLOCK_M + tl.arange(0, BLOCK_M)
    offs_cn = pid_n * BLOCK_N + tl.arange(0, BLOCK_N)
    c_ptrs = c_ptr + offs_cm[:, None] * stride_cm + offs_cn[None, :] * stride_cn
    mask = (offs_cm[:, None] < M) & (offs_cn[None, :] < N)
    tl.store(c_ptrs, c, mask=mask)

# config = {"BLOCK_K": 128, "BLOCK_M": 64, "BLOCK_N": 128, "GROUP_M": 8, "arch": "sm_100", "dtype": "fp8e5m2", "num_ctas": 1, "num_stages": 3, "num_warps": 16}
# arch = sm_100


// ===== COMPILED SASS (sm_100a) =====

	.target	sm_100a

	.elftype	@"ET_EXEC"


//--------------------- .note.nv.tkinfo           --------------------------
	.section	.note.nv.tkinfo,"",@"SHT_NOTE"
	.sectionflags	@"SHF_NOTE_NV_TKINFO"
	.tkinfo
        /*0018*/ 	.word	0x00000081
        /*0030*/ 	.string	""
        /*0030*/ 	.string	"ptxas-blackwell"
        /*0030*/ 	.string	"Cuda compilation tools, release 12.9, V12.9.86"
        /*0030*/ 	.string	"Build cuda_12.9.r12.9/compiler.36037853_0"
        /*0030*/ 	.string	"-v  -suppress-debug-info  -lineinfo  -arch sm_100a "



//--------------------- .note.nv.cuver            --------------------------
	.section	.note.nv.cuver,"",@"SHT_NOTE"
	.sectionflags	@"SHF_NOTE_NV_CUVER"
        /*0018*/ 	.short	0x0001
        /*001a*/ 	.short	0x0064
        /*001c*/ 	.short	0x0001
        /*001e*/ 	.short	0x0000
        /*0020*/ 	.short	0x0001
        /*0022*/ 	.short	0x0000


//--------------------- .nv.info                  --------------------------
	.section	.nv.info,"",@"SHT_CUDA_INFO"
	.align	4


	//----- nvinfo : EIATTR_REGCOUNT
	.align		4
        /*0000*/ 	.byte	0x04, 0x2f
        /*0002*/ 	.short	(.L_1 - .L_0)
	.align		4
.L_0:
        /*0004*/ 	.word	index@(matmul_kernel)
        /*0008*/ 	.word	0x00000040


	//----- nvinfo : EIATTR_FRAME_SIZE
	.align		4
.L_1:
        /*000c*/ 	.byte	0x04, 0x11
        /*000e*/ 	.short	(.L_3 - .L_2)
	.align		4
.L_2:
        /*0010*/ 	.word	index@(matmul_kernel)
        /*0014*/ 	.word	0x00000218


	//----- nvinfo : EIATTR_MIN_STACK_SIZE
	.align		4
.L_3:
        /*0018*/ 	.byte	0x04, 0x12
        /*001a*/ 	.short	(.L_5 - .L_4)
	.align		4
.L_4:
        /*001c*/ 	.word	index@(matmul_kernel)
        /*0020*/ 	.word	0x00000218
.L_5:


//--------------------- .nv.info.matmul_kernel    --------------------------
	.section	.nv.info.matmul_kernel,"",@"SHT_CUDA_INFO"
	.sectionflags	@""
	.align	4


	//----- nvinfo : EIATTR_CUDA_API_VERSION
	.align		4
        /*0000*/ 	.byte	0x04, 0x37
        /*0002*/ 	.short	(.L_7 - .L_6)
.L_6:
        /*0004*/ 	.word	0x00000081


	//----- nvinfo : EIATTR_KPARAM_INFO
	.align		4
.L_7:
        /*0008*/ 	.byte	0x04, 0x17
        /*000a*/ 	.short	(.L_9 - .L_8)
.L_8:
        /*000c*/ 	.word	0x00000000
        /*0010*/ 	.short	0x000d
        /*0012*/ 	.short	0x0048
        /*0014*/ 	.byte	0x00, 0xf4, 0x21, 0x00


	//----- nvinfo : EIATTR_KPARAM_INFO
	.align		4
.L_9:
        /*0018*/ 	.byte	0x04, 0x17
        /*001a*/ 	.short	(.L_11 - .L_10)
.L_10:
        /*001c*/ 	.word	0x00000000
        /*0020*/ 	.short	0x000c
        /*0022*/ 	.short	0x0040
        /*0024*/ 	.byte	0x00, 0xf4, 0x21, 0x00


	//----- nvinfo : EIATTR_KPARAM_INFO
	.align		4
.L_11:
        /*0028*/ 	.byte	0x04, 0x17
        /*002a*/ 	.short	(.L_13 - .L_12)
.L_12:
        /*002c*/ 	.word	0x00000000
        /*0030*/ 	.short	0x000b
        /*0032*/ 	.short	0x0038
        /*0034*/ 	.byte	0x00, 0xf0, 0x11, 0x00


	//----- nvinfo : EIATTR_KPARAM_INFO
	.align		4
.L_13:
        /*0038*/ 	.byte	0x04, 0x17
        /*003a*/ 	.short	(.L_15 - .L_14)
.L_14:
        /*003c*/ 	.word	0x00000000
        /*0040*/ 	.short	0x000a
        /*0042*/ 	.short	0x0034
        /*0044*/ 	.byte	0x00, 0xf0, 0x11, 0x00


	//----- nvinfo : EIATTR_KPARAM_INFO
	.align		4
.L_15:
        /*0048*/ 	.byte	0x04, 0x17
        /*004a*/ 	.short	(.L_17 - .L_16)
.L_16:
        /*004c*/ 	.word	0x00000000
        /*0050*/ 	.short	0x0009
        /*0052*/ 	.short	0x0030
        /*0054*/ 	.byte	0x00, 0xf0, 0x11, 0x00


	//----- nvinfo : EIATTR_KPARAM_INFO
	.align		4
.L_17:
        /*0058*/ 	.byte	0x04, 0x17
        /*005a*/ 	.short	(.L_19 - .L_18)
.L_18:
        /*005c*/ 	.word	0x00000000
        /*0060*/ 	.short	0x0008
        /*0062*/ 	.short	0x002c
        /*0064*/ 	.byte	0x00, 0xf0, 0x11, 0x00


	//----- nvinfo : EIATTR_KPARAM_INFO
	.align		4
.L_19:
        /*0068*/ 	.byte	0x04, 0x17
        /*006a*/ 	.short	(.L_21 - .L_20)
.L_20:
        /*006c*/ 	.word	0x00000000
        /*0070*/ 	.short	0x0007
        /*0072*/ 	.short	0x0028
        /*0074*/ 	.byte	0x00, 0xf0, 0x11, 0x00


	//----- nvinfo : EIATTR_KPARAM_INFO
	.align		4
.L_21:
        /*0078*/ 	.byte	0x04, 0x17
        /*007a*/ 	.short	(.L_23 - .L_22)
.L_22:
        /*007c*/ 	.word	0x00000000
        /*0080*/ 	.short	0x0006
        /*0082*/ 	.short	0x0024
        /*0084*/ 	.byte	0x00, 0xf0, 0x11, 0x00


	//----- nvinfo : EIATTR_KPARAM_INFO
	.align		4
.L_23:
        /*0088*/ 	.byte	0x04, 0x17
        /*008a*/ 	.short	(.L_25 - .L_24)
.L_24:
        /*008c*/ 	.word	0x00000000
        /*0090*/ 	.short	0x0005
        /*0092*/ 	.short	0x0020
        /*0094*/ 	.byte	0x00, 0xf0, 0x11, 0x00


	//----- nvinfo : EIATTR_KPARAM_INFO
	.align		4
.L_25:
        /*0098*/ 	.byte	0x04, 0x17
        /*009a*/ 	.short	(.L_27 - .L_26)
.L_26:
        /*009c*/ 	.word	0x00000000
        /*00a0*/ 	.short	0x0004
        /*00a2*/ 	.short	0x001c
        /*00a4*/ 	.byte	0x00, 0xf0, 0x11, 0x00


	//----- nvinfo : EIATTR_KPARAM_INFO
	.align		4
.L_27:
        /*00a8*/ 	.byte	0x04, 0x17
        /*00aa*/ 	.short	(.L_29 - .L_28)
.L_28:
        /*00ac*/ 	.word	0x00000000
        /*00b0*/ 	.short	0x0003
        /*00b2*/ 	.short	0x0018
        /*00b4*/ 	.byte	0x00, 0xf0, 0x11, 0x00


	//----- nvinfo : EIATTR_KPARAM_INFO
	.align		4
.L_29:
        /*00b8*/ 	.byte	0x04, 0x17
        /*00ba*/ 	.short	(.L_31 - .L_30)
.L_30:
        /*00bc*/ 	.word	0x00000000
        /*00c0*/ 	.short	0x0002
        /*00c2*/ 	.short	0x0010
        /*00c4*/ 	.byte	0x00, 0xf4, 0x21, 0x00


	//----- nvinfo : EIATTR_KPARAM_INFO
	.align		4
.L_31:
        /*00c8*/ 	.byte	0x04, 0x17
        /*00ca*/ 	.short	(.L_33 - .L_32)
.L_32:
        /*00cc*/ 	.word	0x00000000
        /*00d0*/ 	.short	0x0001
        /*00d2*/ 	.short	0x0008
        /*00d4*/ 	.byte	0x00, 0xf4, 0x21, 0x00


	//----- nvinfo : EIATTR_KPARAM_INFO
	.align		4
.L_33:
        /*00d8*/ 	.byte	0x04, 0x17
        /*00da*/ 	.short	(.L_35 - .L_34)
.L_34:
        /*00dc*/ 	.word	0x00000000
        /*00e0*/ 	.short	0x0000
        /*00e2*/ 	.short	0x0000
        /*00e4*/ 	.byte	0x00, 0xf4, 0x21, 0x00


	//----- nvinfo : EIATTR_SPARSE_MMA_MASK
	.align		4
.L_35:
        /*00e8*/ 	.byte	0x03, 0x50
        /*00ea*/ 	.short	0x0000


	//----- nvinfo : EIATTR_MAXREG_COUNT
	.align		4
        /*00ec*/ 	.byte	0x03, 0x1b
        /*00ee*/ 	.short	0x0080


	//----- nvinfo : EIATTR_NUM_BARRIERS
	.align		4
        /*00f0*/ 	.byte	0x02, 0x4c
        /*00f2*/ 	.byte	0x01
	.zero		1


	//----- nvinfo : EIATTR_ANNOTATIONS
	.align		4
        /*00f4*/ 	.byte	0x04, 0x55
        /*00f6*/ 	.short	(.L_37 - .L_36)


	//   ....[0]....
.L_36:
        /*00f8*/ 	.word	0x00000001
        /*00fc*/ 	.byte	0x40, 0x06, 0x00, 0x00, 0x01, 0x00, 0x00, 0x00, 0x50, 0x06, 0x00, 0x00, 0x01, 0x00, 0x00, 0x00
        /* <DEDUP_REMOVED lines=136> */
        /*098c*/ 	.byte	0xc0, 0x72, 0x00, 0x00


	//----- nvinfo : EIATTR_VRC_CTA_INIT_COUNT
	.align		4
.L_37:
        /*0990*/ 	.byte	0x02, 0x4a
	.zero		1
	.zero		1


	//----- nvinfo : EIATTR_EXIT_INSTR_OFFSETS
	.align		4
        /*0994*/ 	.byte	0x04, 0x1c
        /*0996*/ 	.short	(.L_39 - .L_38)


	//   ....[0]....
.L_38:
        /*0998*/ 	.word	0x00007e30


	//   ....[1]....
        /*099c*/ 	.word	0x00007e50


	//----- nvinfo : EIATTR_REQNTID
	.align		4
.L_39:
        /*09a0*/ 	.byte	0x04, 0x10
        /*09a2*/ 	.short	(.L_41 - .L_40)
.L_40:
        /*09a4*/ 	.word	0x00000200
        /*09a8*/ 	.word	0x00000001
        /*09ac*/ 	.word	0x00000001


	//----- nvinfo : EIATTR_CBANK_PARAM_SIZE
	.align		4
.L_41:
        /*09b0*/ 	.byte	0x03, 0x19
        /*09b2*/ 	.short	0x0050


	//----- nvinfo : EIATTR_PARAM_CBANK
	.align		4
        /*09b4*/ 	.byte	0x04, 0x0a
        /*09b6*/ 	.short	(.L_43 - .L_42)
	.align		4
.L_42:
        /*09b8*/ 	.word	index@(.nv.constant0.matmul_kernel)
        /*09bc*/ 	.short	0x0380
        /*09be*/ 	.short	0x0050


	//----- nvinfo : EIATTR_SW_WAR
	.align		4
.L_43:
        /*09c0*/ 	.byte	0x04, 0x36
        /*09c2*/ 	.short	(.L_45 - .L_44)
.L_44:
        /*09c4*/ 	.word	0x00000008
.L_45:


//--------------------- .nv.compat                --------------------------
	.section	.nv.compat,"",@"SHT_CUDA_COMPAT_INFO"
	.align	4
        /*0000*/ 	.byte	0x02, 0x02, 0x02, 0x00, 0x02, 0x05, 0x05, 0x00, 0x02, 0x03, 0x00, 0x00, 0x02, 0x06, 0x01, 0x00


//--------------------- .nv.callgraph             --------------------------
	.section	.nv.callgraph,"",@"SHT_CUDA_CALLGRAPH"
	.align	4
	.sectionentsize	8
	.align		4
        /*0000*/ 	.word	0x00000000
	.align		4
        /*0004*/ 	.word	0xffffffff
	.align		4
        /*0008*/ 	.word	0x00000000
	.align		4
        /*000c*/ 	.word	0xfffffffe
	.align		4
        /*0010*/ 	.word	0x00000000
	.align		4
        /*0014*/ 	.word	0xfffffffd
	.align		4
        /*0018*/ 	.word	0x00000000
	.align		4
        /*001c*/ 	.word	0xfffffffc


//--------------------- .text.matmul_kernel       --------------------------
	.section	.text.matmul_kernel,"ax",@progbits
	.align	128
        .global         matmul_kernel
        .type           matmul_kernel,@function
        .size           matmul_kernel,(.L_x_4 - matmul_kernel)
        .other          matmul_kernel,@"STO_CUDA_ENTRY STV_DEFAULT"
matmul_kernel:
.text.matmul_kernel:
[----:B------:R-:W0:Y:S08]  /*0000*/  LDC R1, c[0x0][0x37c] ;  /* 0x0000df00ff017b82 */ /* 0x000e300000000800 */
[----:B------:R-:W1:Y:S01]  /*0010*/  LDC.64 R10, c[0x0][0x398] ;  /* 0x0000e600ff0a7b82 */ /* 0x000e620000000a00 */
[----:B------:R-:W2:Y:S01]  /*0020*/  S2R R5, SR_CTAID.X ;  /* 0x0000000000057919 */ /* 0x000ea20000002500 */
[----:B------:R-:W3:Y:S01]  /*0030*/  LDCU UR5, c[0x0][0x3a0] ;  /* 0x00007400ff0577ac */ /* 0x000ee20008000800 */
[----:B0-----:R-:W-:Y:S01]  /*0040*/  VIADD R1, R1, 0xfffffde8 ;  /* 0xfffffde801017836 */ /* 0x001fe20000000000 */
[----:B------:R-:W0:Y:S01]  /*0050*/  S2R R14, SR_TID.X ;  /* 0x00000000000e7919 */ /* 0x000e220000002100 */
[----:B------:R-:W-:Y:S01]  /*0060*/  UMOV UR4, 0x400 ;  /* 0x0000040000047882 */ /* 0x000fe20000000000 */
[----:B------:R-:W4:Y:S02]  /*0070*/  LDCU.64 UR12, c[0x0][0x358] ;  /* 0x00006b00ff0c77ac */ /* 0x000f240008000a00 */
[----:B------:R-:W5:Y:S01]  /*0080*/  S2UR UR6, SR_CgaCtaId ;  /* 0x00000000000679c3 */ /* 0x000f620000008800 */
[----:B------:R-:W0:Y:S01]  /*0090*/  LDCU UR7, c[0x0][0x3a0] ;  /* 0x00007400ff0777ac */ /* 0x000e220008000800 */
[----:B---3--:R-:W-:Y:S01]  /*00a0*/  UIADD3 UR5, UPT, UPT, UR5, 0x7f, URZ ;  /* 0x0000007f05057890 */ /* 0x008fe2000fffe0ff */
[----:B-1----:R-:W-:-:S03]  /*00b0*/  VIADD R0, R11, 0x7f ;  /* 0x0000007f0b007836 */ /* 0x002fc60000000000 */
[----:B------:R-:W-:Y:S02]  /*00c0*/  UISETP.GT.AND UP0, UPT, UR5, 0x7f, UPT ;  /* 0x0000007f0500788c */ /* 0x000fe4000bf04270 */
[----:B------:R-:W-:Y:S01]  /*00d0*/  SHF.R.S32.HI R3, RZ, 0x1f, R0 ;  /* 0x0000001fff037819 */ /* 0x000fe20000011400 */
[----:B-----5:R-:W-:-:S03]  /*00e0*/  ULEA UR4, UR6, UR4, 0x18 ;  /* 0x0000000406047291 */ /* 0x020fc6000f8ec0ff */
[----:B------:R-:W-:Y:S02]  /*00f0*/  LEA.HI R3, R3, R0, RZ, 0x7 ;  /* 0x0000000003037211 */ /* 0x000fe400078f38ff */
[----:B--2---:R-:W-:Y:S02]  /*0100*/  IABS R8, R5 ;  /* 0x0000000500087213 */ /* 0x004fe40000000000 */
[----:B------:R-:W-:Y:S02]  /*0110*/  SHF.R.S32.HI R3, RZ, 0x7, R3 ;  /* 0x00000007ff037819 */ /* 0x000fe40000011403 */
[----:B0-----:R-:W-:Y:S02]  /*0120*/  SHF.R.U32.HI R23, RZ, 0x6, R14 ;  /* 0x00000006ff177819 */ /* 0x001fe4000001160e */
[----:B------:R-:W-:Y:S01]  /*0130*/  LOP3.LUT R31, R14, 0x180, RZ, 0xc0, !PT ;  /* 0x000001800e1f7812 */ /* 0x000fe200078ec0ff */
[----:B------:R-:W-:Y:S01]  /*0140*/  IMAD.SHL.U32 R4, R3, 0x8, RZ ;  /* 0x0000000803047824 */ /* 0x000fe200078e00ff */
[----:B------:R-:W-:-:S02]  /*0150*/  SGXT.U32 R23, R23, 0x3 ;  /* 0x000000031717781a */ /* 0x000fc40000000000 */
[C---:B------:R-:W-:Y:S02]  /*0160*/  LEA.HI R61, R14.reuse, 0x28, RZ, 0x1a ;  /* 0x000000280e3d7811 */ /* 0x040fe400078fd0ff */
[-C--:B------:R-:W-:Y:S02]  /*0170*/  IABS R7, R4.reuse ;  /* 0x0000000400077213 */ /* 0x080fe40000000000 */
[----:B------:R-:W-:Y:S02]  /*0180*/  IABS R12, R4 ;  /* 0x00000004000c7213 */ /* 0x000fe40000000000 */
[----:B------:R-:W0:Y:S01]  /*0190*/  I2F.RP R0, R7 ;  /* 0x0000000700007306 */ /* 0x000e220000209400 */
[C---:B------:R-:W-:Y:S02]  /*01a0*/  LEA.HI R60, R14.reuse, 0x38, RZ, 0x1a ;  /* 0x000000380e3c7811 */ /* 0x040fe400078fd0ff */
[C---:B------:R-:W-:Y:S02]  /*01b0*/  LEA.HI R59, R14.reuse, 0x48, RZ, 0x1a ;  /* 0x000000480e3b7811 */ /* 0x040fe400078fd0ff */
[----:B------:R-:W-:-:S02]  /*01c0*/  LEA.HI R58, R14, 0x58, RZ, 0x1a ;  /* 0x000000580e3a7811 */ /* 0x000fc400078fd0ff */
[C---:B------:R-:W-:Y:S02]  /*01d0*/  LEA.HI R28, R14.reuse, 0x68, RZ, 0x1a ;  /* 0x000000680e1c7811 */ /* 0x040fe400078fd0ff */
[----:B------:R-:W-:Y:S02]  /*01e0*/  LEA.HI R29, R14, 0x78, RZ, 0x1a ;  /* 0x000000780e1d7811 */ /* 0x000fe400078fd0ff */
[C---:B------:R-:W-:Y:S02]  /*01f0*/  LOP3.LUT R20, R23.reuse, 0x50, RZ, 0xfc, !PT ;  /* 0x0000005017147812 */ /* 0x040fe400078efcff */
[C---:B------:R-:W-:Y:S01]  /*0200*/  LOP3.LUT R21, R23.reuse, 0x60, RZ, 0xfc, !PT ;  /* 0x0000006017157812 */ /* 0x040fe200078efcff */
[----:B0-----:R-:W0:Y:S01]  /*0210*/  MUFU.RCP R0, R0 ;  /* 0x0000000000007308 */ /* 0x001e220000001000 */
[----:B------:R-:W-:Y:S01]  /*0220*/  LOP3.LUT R22, R23, 0x70, RZ, 0xfc, !PT ;  /* 0x0000007017167812 */ /* 0x000fe200078efcff */
[----:B0-----:R-:W-:Y:S02]  /*0230*/  VIADD R2, R0, 0xffffffe ;  /* 0x0ffffffe00027836 */ /* 0x001fe40000000000 */
[----:B------:R-:W-:-:S04]  /*0240*/  IMAD.MOV R0, RZ, RZ, -R12 ;  /* 0x000000ffff007224 */ /* 0x000fc800078e0a0c */
[----:B------:R0:W1:Y:S02]  /*0250*/  F2I.FTZ.U32.TRUNC.NTZ R3, R2 ;  /* 0x0000000200037305 */ /* 0x000064000021f000 */
[----:B0-----:R-:W-:Y:S02]  /*0260*/  IMAD.MOV.U32 R2, RZ, RZ, RZ ;  /* 0x000000ffff027224 */ /* 0x001fe400078e00ff */
[----:B-1----:R-:W-:-:S04]  /*0270*/  IMAD.MOV R6, RZ, RZ, -R3 ;  /* 0x000000ffff067224 */ /* 0x002fc800078e0a03 */
[----:B------:R-:W-:Y:S02]  /*0280*/  IMAD R9, R6, R7, RZ ;  /* 0x0000000706097224 */ /* 0x000fe400078e02ff */
[----:B------:R-:W-:Y:S02]  /*0290*/  IMAD.MOV.U32 R6, RZ, RZ, R8 ;  /* 0x000000ffff067224 */ /* 0x000fe400078e0008 */
[----:B------:R-:W-:-:S06]  /*02a0*/  IMAD.HI.U32 R3, R3, R9, R2 ;  /* 0x0000000903037227 */ /* 0x000fcc00078e0002 */
[----:B------:R-:W-:-:S04]  /*02b0*/  IMAD.HI.U32 R3, R3, R6, RZ ;  /* 0x0000000603037227 */ /* 0x000fc800078e00ff */
[----:B------:R-:W-:-:S05]  /*02c0*/  IMAD R0, R3, R0, R6 ;  /* 0x0000000003007224 */ /* 0x000fca00078e0206 */
[----:B------:R-:W-:-:S13]  /*02d0*/  ISETP.GT.U32.AND P1, PT, R7, R0, PT ;  /* 0x000000000700720c */ /* 0x000fda0003f24070 */
[----:B------:R-:W-:Y:S02]  /*02e0*/  @!P1 IMAD.IADD R0, R0, 0x1, -R7 ;  /* 0x0000000100009824 */ /* 0x000fe400078e0a07 */
[----:B------:R-:W-:Y:S01]  /*02f0*/  @!P1 VIADD R3, R3, 0x1 ;  /* 0x0000000103039836 */ /* 0x000fe20000000000 */
[----:B------:R-:W-:Y:S02]  /*0300*/  ISETP.NE.AND P1, PT, R4, RZ, PT ;  /* 0x000000ff0400720c */ /* 0x000fe40003f25270 */
[----:B------:R-:W-:Y:S02]  /*0310*/  ISETP.GE.U32.AND P0, PT, R0, R7, PT ;  /* 0x000000070000720c */ /* 0x000fe40003f06070 */
[----:B------:R-:W-:-:S04]  /*0320*/  LOP3.LUT R0, R5, R4, RZ, 0x3c, !PT ;  /* 0x0000000405007212 */ /* 0x000fc800078e3cff */
[----:B------:R-:W-:Y:S01]  /*0330*/  ISETP.GE.AND P2, PT, R0, RZ, PT ;  /* 0x000000ff0000720c */ /* 0x000fe20003f46270 */
[----:B------:R-:W-:-:S06]  /*0340*/  VIADD R0, R10, 0x3f ;  /* 0x0000003f0a007836 */ /* 0x000fcc0000000000 */
[----:B------:R-:W-:-:S04]  /*0350*/  @P0 VIADD R3, R3, 0x1 ;  /* 0x0000000103030836 */ /* 0x000fc80000000000 */
[----:B------:R-:W-:Y:S01]  /*0360*/  IMAD.MOV.U32 R2, RZ, RZ, R3 ;  /* 0x000000ffff027224 */ /* 0x000fe200078e0003 */
[----:B------:R-:W-:-:S03]  /*0370*/  SHF.R.S32.HI R3, RZ, 0x1f, R0 ;  /* 0x0000001fff037819 */ /* 0x000fc60000011400 */
[----:B------:R-:W-:Y:S01]  /*0380*/  @!P2 IMAD.MOV R2, RZ, RZ, -R2 ;  /* 0x000000ffff02a224 */ /* 0x000fe200078e0a02 */
[----:B------:R-:W-:Y:S02]  /*0390*/  @!P1 LOP3.LUT R2, RZ, R4, RZ, 0x33, !PT ;  /* 0x00000004ff029212 */ /* 0x000fe400078e33ff */
[----:B------:R-:W-:-:S03]  /*03a0*/  LEA.HI R3, R3, R0, RZ, 0x6 ;  /* 0x0000000003037211 */ /* 0x000fc600078f30ff */
[----:B------:R-:W-:Y:S02]  /*03b0*/  IMAD.SHL.U32 R6, R2, 0x8, RZ ;  /* 0x0000000802067824 */ /* 0x000fe400078e00ff */
[----:B------:R-:W-:-:S03]  /*03c0*/  IMAD.MOV R2, RZ, RZ, -R2 ;  /* 0x000000ffff027224 */ /* 0x000fc600078e0a02 */
[----:B------:R-:W-:Y:S01]  /*03d0*/  LEA.HI.SX32 R3, R3, -R6, 0x1a ;  /* 0x8000000603037211 */ /* 0x000fe200078fd2ff */
[----:B------:R-:W-:-:S03]  /*03e0*/  IMAD R4, R4, R2, R5 ;  /* 0x0000000204047224 */ /* 0x000fc600078e0205 */
[----:B------:R-:W-:Y:S02]  /*03f0*/  VIMNMX R13, PT, PT, R3, 0x8, PT ;  /* 0x00000008030d7848 */ /* 0x000fe40003fe0100 */
[----:B------:R-:W-:Y:S02]  /*0400*/  IABS R9, R4 ;  /* 0x0000000400097213 */ /* 0x000fe40000000000 */
[----:B------:R-:W-:-:S04]  /*0410*/  IABS R7, R13 ;  /* 0x0000000d00077213 */ /* 0x000fc80000000000 */
[----:B------:R-:W0:Y:S08]  /*0420*/  I2F.RP R0, R7 ;  /* 0x0000000700007306 */ /* 0x000e300000209400 */
[----:B0-----:R-:W0:Y:S02]  /*0430*/  MUFU.RCP R0, R0 ;  /* 0x0000000000007308 */ /* 0x001e240000001000 */
[----:B0-----:R-:W-:-:S06]  /*0440*/  VIADD R3, R0, 0xffffffe ;  /* 0x0ffffffe00037836 */ /* 0x001fcc0000000000 */
[----:B------:R-:W0:Y:S02]  /*0450*/  F2I.FTZ.U32.TRUNC.NTZ R3, R3 ;  /* 0x0000000300037305 */ /* 0x000e24000021f000 */
[----:B0-----:R-:W-:-:S04]  /*0460*/  IMAD.MOV R8, RZ, RZ, -R3 ;  /* 0x000000ffff087224 */ /* 0x001fc800078e0a03 */
[----:B------:R-:W-:Y:S01]  /*0470*/  IMAD.MOV.U32 R2, RZ, RZ, R8 ;  /* 0x000000ffff027224 */ /* 0x000fe200078e0008 */
[----:B------:R-:W-:-:S03]  /*0480*/  IABS R8, R13 ;  /* 0x0000000d00087213 */ /* 0x000fc60000000000 */
[----:B------:R-:W-:Y:S02]  /*0490*/  IMAD R5, R2, R7, RZ ;  /* 0x0000000702057224 */ /* 0x000fe400078e02ff */
[----:B------:R-:W-:Y:S02]  /*04a0*/  IMAD.MOV.U32 R2, RZ, RZ, RZ ;  /* 0x000000ffff027224 */ /* 0x000fe400078e00ff */
[----:B------:R-:W-:Y:S02]  /*04b0*/  IMAD.MOV R0, RZ, RZ, -R8 ;  /* 0x000000ffff007224 */ /* 0x000fe400078e0a08 */
[----:B------:R-:W-:Y:S01]  /*04c0*/  IMAD.HI.U32 R2, R3, R5, R2 ;  /* 0x0000000503027227 */ /* 0x000fe200078e0002 */
[----:B------:R-:W-:Y:S02]  /*04d0*/  LOP3.LUT R3, R14, 0x3f, RZ, 0xc0, !PT ;  /* 0x0000003f0e037812 */ /* 0x000fe400078ec0ff */
[----:B------:R-:W-:-:S03]  /*04e0*/  LOP3.LUT R5, R23, 0x20, RZ, 0xfc, !PT ;  /* 0x0000002017057812 */ /* 0x000fc600078efcff */
[----:B------:R-:W-:-:S04]  /*04f0*/  IMAD.HI.U32 R2, R2, R9, RZ ;  /* 0x0000000902027227 */ /* 0x000fc800078e00ff */
[----:B------:R-:W-:-:S05]  /*0500*/  IMAD R0, R2, R0, R9 ;  /* 0x0000000002007224 */ /* 0x000fca00078e0209 */
[----:B------:R-:W-:-:S13]  /*0510*/  ISETP.GT.U32.AND P1, PT, R7, R0, PT ;  /* 0x000000000700720c */ /* 0x000fda0003f24070 */
[----:B------:R-:W-:Y:S02]  /*0520*/  @!P1 IMAD.IADD R0, R0, 0x1, -R7 ;  /* 0x0000000100009824 */ /* 0x000fe400078e0a07 */
[----:B------:R-:W-:Y:S01]  /*0530*/  @!P1 VIADD R2, R2, 0x1 ;  /* 0x0000000102029836 */ /* 0x000fe20000000000 */
[----:B------:R-:W-:Y:S02]  /*0540*/  ISETP.NE.AND P1, PT, R13, RZ, PT ;  /* 0x000000ff0d00720c */ /* 0x000fe40003f25270 */
[----:B------:R-:W-:Y:S02]  /*0550*/  ISETP.GE.U32.AND P0, PT, R0, R7, PT ;  /* 0x000000070000720c */ /* 0x000fe40003f06070 */
[----:B------:R-:W-:Y:S02]  /*0560*/  LOP3.LUT R0, R4, R13, RZ, 0x3c, !PT ;  /* 0x0000000d04007212 */ /* 0x000fe400078e3cff */
[----:B------:R-:W-:Y:S02]  /*0570*/  LOP3.LUT R7, R23, 0x40, RZ, 0xfc, !PT ;  /* 0x0000004017077812 */ /* 0x000fe400078efcff */
[----:B------:R-:W-:-:S07]  /*0580*/  ISETP.GE.AND P2, PT, R0, RZ, PT ;  /* 0x000000ff0000720c */ /* 0x000fce0003f46270 */
[----:B------:R-:W-:-:S04]  /*0590*/  @P0 VIADD R2, R2, 0x1 ;  /* 0x0000000102020836 */ /* 0x000fc80000000000 */
[----:B------:R-:W-:-:S04]  /*05a0*/  IMAD.MOV.U32 R0, RZ, RZ, R2 ;  /* 0x000000ffff007224 */ /* 0x000fc800078e0002 */
[----:B------:R-:W-:Y:S01]  /*05b0*/  @!P2 IMAD.MOV R0, RZ, RZ, -R0 ;  /* 0x000000ffff00a224 */ /* 0x000fe200078e0a00 */
[----:B------:R-:W-:-:S05]  /*05c0*/  @!P1 LOP3.LUT R0, RZ, R13, RZ, 0x33, !PT ;  /* 0x0000000dff009212 */ /* 0x000fca00078e33ff */
[----:B------:R-:W-:Y:S02]  /*05d0*/  IMAD.MOV R2, RZ, RZ, -R0 ;  /* 0x000000ffff027224 */ /* 0x000fe400078e0a00 */
[----:B------:R-:W-:Y:S02]  /*05e0*/  IMAD.SHL.U32 R32, R0, 0x80, RZ ;  /* 0x0000008000207824 */ /* 0x000fe400078e00ff */
[----:B------:R-:W-:-:S04]  /*05f0*/  IMAD R2, R13, R2, R4 ;  /* 0x000000020d027224 */ /* 0x000fc800078e0204 */
[----:B------:R-:W-:Y:S01]  /*0600*/  IMAD.IADD R2, R6, 0x1, R2 ;  /* 0x0000000106027824 */ /* 0x000fe200078e0202 */
[----:B------:R-:W-:-:S03]  /*0610*/  LOP3.LUT R6, R23, 0x30, RZ, 0xfc, !PT ;  /* 0x0000003017067812 */ /* 0x000fc600078efcff */
[----:B------:R-:W-:Y:S01]  /*0620*/  IMAD R30, R2, 0x40, R3 ;  /* 0x00000040021e7824 */ /* 0x000fe200078e0203 */
[----:B------:R-:W-:-:S04]  /*0630*/  LOP3.LUT R2, R23, 0x10, RZ, 0xfc, !PT ;  /* 0x0000001017027812 */ /* 0x000fc800078efcff */
[----:B------:R0:W-:Y:S04]  /*0640*/  STL [R1+0x1b4], R30 ;  /* 0x0001b41e01007387 */ /* 0x0001e80000100800 */
[----:B------:R0:W-:Y:S01]  /*0650*/  STL [R1+0x1b0], R32 ;  /* 0x0001b02001007387 */ /* 0x0001e20000100800 */
[----:B----4-:R-:W-:Y:S05]  /*0660*/  BRA.U UP0, `(.L_x_0) ;  /* 0x0000000100347547 */ /* 0x010fea000b800000 */
[----:B------:R-:W-:Y:S01]  /*0670*/  IMAD.SHL.U32 R2, R14, 0x20, RZ ;  /* 0x000000200e027824 */ /* 0x000fe200078e00ff */
[----:B------:R-:W-:Y:S02]  /*0680*/  SHF.R.U32.HI R0, RZ, 0x4, R14 ;  /* 0x00000004ff007819 */ /* 0x000fe4000001160e */
[----:B------:R-:W-:Y:S02]  /*0690*/  CS2R R24, SRZ ;  /* 0x0000000000187805 */ /* 0x000fe4000001ff00 */
[----:B------:R-:W-:Y:S02]  /*06a0*/  CS2R R26, SRZ ;  /* 0x00000000001a7805 */ /* 0x000fe4000001ff00 */
[----:B------:R-:W-:Y:S01]  /*06b0*/  CS2R R8, SRZ ;  /* 0x0000000000087805 */ /* 0x000fe2000001ff00 */
[----:B------:R1:W-:Y:S01]  /*06c0*/  STL [R1+0x1b8], R2 ;  /* 0x0001b80201007387 */ /* 0x0003e20000100800 */
[----:B------:R-:W-:Y:S02]  /*06d0*/  CS2R R10, SRZ ;  /* 0x00000000000a7805 */ /* 0x000fe4000001ff00 */
[----:B------:R-:W-:-:S02]  /*06e0*/  CS2R R12, SRZ ;  /* 0x00000000000c7805 */ /* 0x000fc4000001ff00 */
[----:B------:R-:W-:Y:S01]  /*06f0*/  CS2R R14, SRZ ;  /* 0x00000000000e7805 */ /* 0x000fe2000001ff00 */
[----:B------:R1:W-:Y:S01]  /*0700*/  STL [R1+0x1bc], R0 ;  /* 0x0001bc0001007387 */ /* 0x0003e20000100800 */
[----:B------:R-:W-:Y:S02]  /*0710*/  CS2R R16, SRZ ;  /* 0x0000000000107805 */ /* 0x000fe4000001ff00 */
[----:B------:R-:W-:Y:S01]  /*0720*/  CS2R R18, SRZ ;  /* 0x0000000000127805 */ /* 0x000fe2000001ff00 */
[----:B------:R-:W-:Y:S06]  /*0730*/  BRA `(.L_x_1) ;  /* 0x0000006800a47947 */ /* 0x000fec0003800000 */
.L_x_0:
[----:B------:R-:W-:Y:S01]  /*0740*/  IABS R3, R10 ;  /* 0x0000000a00037213 */ /* 0x000fe20000000000 */
[----:B------:R-:W1:Y:S01]  /*0750*/  LDCU UR6, c[0x0][0x3b0] ;  /* 0x00007600ff0677ac */ /* 0x000e620008000800 */
[----:B------:R-:W-:Y:S02]  /*0760*/  IABS R0, R11 ;  /* 0x0000000b00007213 */ /* 0x000fe40000000000 */
[----:B------:R-:W2:Y:S01]  /*0770*/  I2F.RP R9, R3 ;  /* 0x0000000300097306 */ /* 0x000ea20000209400 */
[----:B------:R-:W-:Y:S01]  /*0780*/  LEA.HI R40, R31, R32, RZ, 0x19 ;  /* 0x000000201f287211 */ /* 0x000fe200078fc8ff */
[----:B------:R-:W3:Y:S01]  /*0790*/  LDCU.128 UR8, c[0x0][0x380] ;  /* 0x00007000ff0877ac */ /* 0x000ee20008000c00 */
[----:B------:R-:W-:Y:S02]  /*07a0*/  ISETP.GE.AND P4, PT, R30, RZ, PT ;  /* 0x000000ff1e00720c */ /* 0x000fe40003f86270 */
[----:B------:R-:W-:Y:S01]  /*07b0*/  ISETP.NE.AND P3, PT, R10, RZ, PT ;  /* 0x000000ff0a00720c */ /* 0x000fe20003f65270 */
[C---:B------:R-:W-:Y:S01]  /*07c0*/  VIADD R19, R40.reuse, 0x50 ;  /* 0x0000005028137836 */ /* 0x040fe20000000000 */
[----:B------:R-:W4:Y:S01]  /*07d0*/  LDCU UR72, c[0x0][0x3a8] ;  /* 0x00007500ff4877ac */ /* 0x000f220008000800 */
[----:B------:R-:W5:Y:S01]  /*07e0*/  I2F.RP R4, R0 ;  /* 0x0000000000047306 */ /* 0x000f620000209400 */
[----:B------:R-:W-:-:S02]  /*07f0*/  VIADD R36, R40, 0x3c ;  /* 0x0000003c28247836 */ /* 0x000fc40000000000 */
[----:B------:R-:W-:Y:S01]  /*0800*/  IABS R17, R19 ;  /* 0x0000001300117213 */ /* 0x000fe20000000000 */
[C---:B------:R-:W-:Y:S01]  /*0810*/  VIADD R42, R40.reuse, 0x20 ;  /* 0x00000020282a7836 */ /* 0x040fe20000000000 */
[----:B------:R-:W0:Y:S01]  /*0820*/  LDCU UR44, c[0x0][0x3a4] ;  /* 0x00007480ff2c77ac */ /* 0x000e220008000800 */
[----:B------:R-:W-:Y:S01]  /*0830*/  IABS R35, R36 ;  /* 0x0000002400237213 */ /* 0x000fe20000000000 */
[C---:B------:R-:W-:Y:S01]  /*0840*/  VIADD R54, R40.reuse, 0x24 ;  /* 0x0000002428367836 */ /* 0x040fe20000000000 */
[----:B--2---:R-:W2:Y:S01]  /*0850*/  MUFU.RCP R9, R9 ;  /* 0x0000000900097308 */ /* 0x004ea20000001000 */
[----:B------:R-:W-:Y:S01]  /*0860*/  IABS R43, R42 ;  /* 0x0000002a002b7213 */ /* 0x000fe20000000000 */
[C---:B------:R-:W-:Y:S01]  /*0870*/  VIADD R48, R40.reuse, 0x18 ;  /* 0x0000001828307836 */ /* 0x040fe20000000000 */
[----:B------:R-:W0:Y:S01]  /*0880*/  LDCU UR71, c[0x0][0x3ac] ;  /* 0x00007580ff4777ac */ /* 0x000e220008000800 */
[C---:B------:R-:W-:Y:S02]  /*0890*/  VIADD R53, R40.reuse, 0x1c ;  /* 0x0000001c28357836 */ /* 0x040fe40000000000 */
[C---:B------:R-:W-:Y:S01]  /*08a0*/  VIADD R52, R40.reuse, 0x14 ;  /* 0x0000001428347836 */ /* 0x040fe20000000000 */
[----:B------:R-:W-:Y:S01]  /*08b0*/  IABS R45, R48 ;  /* 0x00000030002d7213 */ /* 0x000fe20000000000 */
[----:B-----5:R-:W5:Y:S01]  /*08c0*/  MUFU.RCP R4, R4 ;  /* 0x0000000400047308 */ /* 0x020f620000001000 */
[----:B------:R-:W-:Y:S01]  /*08d0*/  IABS R47, R53 ;  /* 0x00000035002f7213 */ /* 0x000fe20000000000 */
[----:B------:R-:W-:-:S02]  /*08e0*/  VIADD R50, R40, 0xc ;  /* 0x0000000c28327836 */ /* 0x000fc40000000000 */
[C---:B------:R-:W-:Y:S02]  /*08f0*/  VIADD R49, R40.reuse, 0x8 ;  /* 0x0000000828317836 */ /* 0x040fe40000000000 */
[----:B------:R-:W-:Y:S02]  /*0900*/  VIADD R51, R40, 0x10 ;  /* 0x0000001028337836 */ /* 0x000fe40000000000 */
[----:B----4-:R-:W-:Y:S02]  /*0910*/  IMAD R6, R6, UR72, RZ ;  /* 0x0000004806067c24 */ /* 0x010fe4000f8e02ff */
[----:B--2---:R-:W-:Y:S02]  /*0920*/  VIADD R12, R9, 0xffffffe ;  /* 0x0ffffffe090c7836 */ /* 0x004fe40000000000 */
[----:B------:R-:W-:Y:S02]  /*0930*/  IMAD R7, R7, UR72, RZ ;  /* 0x0000004807077c24 */ /* 0x000fe4000f8e02ff */
[----:B------:R2:W4:Y:S01]  /*0940*/  F2I.FTZ.U32.TRUNC.NTZ R13, R12 ;  /* 0x0000000c000d7305 */ /* 0x000522000021f000 */
[----:B------:R-:W-:-:S02]  /*0950*/  IMAD R5, R5, UR72, RZ ;  /* 0x0000004805057c24 */ /* 0x000fc4000f8e02ff */
[----:B-----5:R-:W-:Y:S02]  /*0960*/  VIADD R8, R4, 0xffffffe ;  /* 0x0ffffffe04087836 */ /* 0x020fe40000000000 */
[----:B------:R-:W-:Y:S02]  /*0970*/  VIADD R4, R40, 0x7c ;  /* 0x0000007c28047836 */ /* 0x000fe40000000000 */
[----:B------:R-:W-:Y:S01]  /*0980*/  IMAD R29, R29, UR72, RZ ;  /* 0x000000481d1d7c24 */ /* 0x000fe2000f8e02ff */
[----:B------:R5:W0:Y:S01]  /*0990*/  F2I.FTZ.U32.TRUNC.NTZ R9, R8 ;  /* 0x0000000800097305 */ /* 0x000a22000021f000 */
[----:B--2---:R-:W-:Y:S02]  /*09a0*/  IMAD.MOV.U32 R12, RZ, RZ, RZ ;  /* 0x000000ffff0c7224 */ /* 0x004fe400078e00ff */
[----:B------:R-:W-:Y:S02]  /*09b0*/  IMAD R29, R58, UR72, RZ ;  /* 0x000000483a1d7c24 */ /* 0x000fe4000f8e02ff */
[----:B------:R-:W-:-:S02]  /*09c0*/  IMAD R20, R20, UR72, RZ ;  /* 0x0000004814147c24 */ /* 0x000fc4000f8e02ff */
[--C-:B----4-:R-:W-:Y:S02]  /*09d0*/  IMAD.MOV R14, RZ, RZ, -R13.reuse ;  /* 0x000000ffff0e7224 */ /* 0x110fe400078e0a0d */
[----:B-----5:R-:W-:Y:S02]  /*09e0*/  IMAD.MOV.U32 R8, RZ, RZ, RZ ;  /* 0x000000ffff087224 */ /* 0x020fe400078e00ff */
[----:B------:R-:W-:Y:S01]  /*09f0*/  IMAD R15, R14, R3, RZ ;  /* 0x000000030e0f7224 */ /* 0x000fe200078e02ff */
[----:B------:R-:W-:Y:S01]  /*0a00*/  IABS R14, R30 ;  /* 0x0000001e000e7213 */ /* 0x000fe20000000000 */
[----:B------:R-:W-:Y:S02]  /*0a10*/  IMAD R2, R2, UR72, RZ ;  /* 0x0000004802027c24 */ /* 0x000fe4000f8e02ff */
[----:B------:R-:W-:-:S04]  /*0a20*/  IMAD.HI.U32 R13, R13, R15, R12 ;  /* 0x0000000f0d0d7227 */ /* 0x000fc800078e000c */
[----:B0-----:R-:W-:Y:S02]  /*0a30*/  IMAD.MOV R39, RZ, RZ, -R9 ;  /* 0x000000ffff277224 */ /* 0x001fe400078e0a09 */
[----:B------:R-:W-:-:S04]  /*0a40*/  IMAD.HI.U32 R13, R13, R14, RZ ;  /* 0x0000000e0d0d7227 */ /* 0x000fc800078e00ff */
[----:B------:R-:W-:Y:S02]  /*0a50*/  IMAD.MOV R13, RZ, RZ, -R13 ;  /* 0x000000ffff0d7224 */ /* 0x000fe400078e0a0d */
[----:B------:R-:W-:Y:S02]  /*0a60*/  IMAD R39, R39, R0, RZ ;  /* 0x0000000027277224 */ /* 0x000fe400078e02ff */
[----:B------:R-:W-:Y:S01]  /*0a70*/  IMAD R12, R3, R13, R14 ;  /* 0x0000000d030c7224 */ /* 0x000fe200078e020e */
[----:B------:R-:W-:Y:S01]  /*0a80*/  IABS R13, R4 ;  /* 0x00000004000d7213 */ /* 0x000fe20000000000 */
[----:B------:R-:W-:-:S03]  /*0a90*/  IMAD.HI.U32 R39, R9, R39, R8 ;  /* 0x0000002709277227 */ /* 0x000fc600078e0008 */
[----:B------:R-:W-:Y:S01]  /*0aa0*/  ISETP.GT.U32.AND P0, PT, R3, R12, PT ;  /* 0x0000000c0300720c */ /* 0x000fe20003f04070 */
[C---:B------:R-:W-:Y:S02]  /*0ab0*/  VIADD R14, R40.reuse, 0x78 ;  /* 0x00000078280e7836 */ /* 0x040fe40000000000 */
[----:B------:R-:W-:Y:S02]  /*0ac0*/  IMAD.MOV.U32 R9, RZ, RZ, R13 ;  /* 0x000000ffff097224 */ /* 0x000fe400078e000d */
[----:B------:R-:W-:Y:S01]  /*0ad0*/  VIADD R15, R40, 0x6c ;  /* 0x0000006c280f7836 */ /* 0x000fe20000000000 */
[----:B------:R-:W-:Y:S01]  /*0ae0*/  IABS R18, R14 ;  /* 0x0000000e00127213 */ /* 0x000fe20000000000 */
[----:B------:R-:W-:Y:S01]  /*0af0*/  IMAD.HI.U32 R8, R39, R9, RZ ;  /* 0x0000000927087227 */ /* 0x000fe200078e00ff */
[----:B------:R-:W-:Y:S02]  /*0b00*/  ISETP.GE.AND P5, PT, R14, RZ, PT ;  /* 0x000000ff0e00720c */ /* 0x000fe40003fa6270 */
[----:B------:R-:W-:Y:S01]  /*0b10*/  IABS R27, R15 ;  /* 0x0000000f001b7213 */ /* 0x000fe20000000000 */
[----:B------:R-:W-:-:S02]  /*0b20*/  IMAD.MOV R13, RZ, RZ, -R8 ;  /* 0x000000ffff0d7224 */ /* 0x000fc400078e0a08 */
[----:B------:R-:W-:-:S04]  /*0b30*/  IMAD.HI.U32 R8, R39, R18, RZ ;  /* 0x0000001227087227 */ /* 0x000fc800078e00ff */
[----:B------:R-:W-:Y:S02]  /*0b40*/  IMAD R9, R0, R13, R9 ;  /* 0x0000000d00097224 */ /* 0x000fe400078e0209 */
[----:B------:R-:W-:Y:S01]  /*0b50*/  @!P0 IMAD.IADD R12, R12, 0x1, -R3 ;  /* 0x000000010c0c8824 */ /* 0x000fe200078e0a03 */
[----:B------:R-:W-:Y:S01]  /*0b60*/  ISETP.GE.AND P0, PT, R4, RZ, PT ;  /* 0x000000ff0400720c */ /* 0x000fe20003f06270 */
[----:B------:R-:W-:Y:S01]  /*0b70*/  IMAD.MOV R13, RZ, RZ, -R8 ;  /* 0x000000ffff0d7224 */ /* 0x000fe200078e0a08 */
[----:B------:R-:W-:Y:S01]  /*0b80*/  ISETP.GT.U32.AND P2, PT, R0, R9, PT ;  /* 0x000000090000720c */ /* 0x000fe20003f44070 */
[----:B------:R-:W-:Y:S01]  /*0b90*/  VIADD R4, R40, 0x74 ;  /* 0x0000007428047836 */ /* 0x000fe20000000000 */
[----:B------:R-:W-:Y:S01]  /*0ba0*/  ISETP.GT.U32.AND P1, PT, R3, R12, PT ;  /* 0x0000000c0300720c */ /* 0x000fe20003f24070 */
[----:B------:R-:W-:Y:S02]  /*0bb0*/  IMAD R18, R0, R13, R18 ;  /* 0x0000000d00127224 */ /* 0x000fe400078e0212 */
[----:B------:R-:W-:Y:S01]  /*0bc0*/  VIADD R13, R40, 0x70 ;  /* 0x00000070280d7836 */ /* 0x000fe20000000000 */
[----:B------:R-:W-:Y:S01]  /*0bd0*/  IABS R16, R4 ;  /* 0x0000000400107213 */ /* 0x000fe20000000000 */
[----:B------:R-:W-:Y:S01]  /*0be0*/  IMAD R23, R23, UR72, RZ ;  /* 0x0000004817177c24 */ /* 0x000fe2000f8e02ff */
[----:B------:R-:W-:Y:S01]  /*0bf0*/  ISETP.GT.U32.AND P6, PT, R0, R18, PT ;  /* 0x000000120000720c */ /* 0x000fe20003fc4070 */
[----:B------:R-:W-:Y:S01]  /*0c00*/  IMAD R22, R22, UR72, RZ ;  /* 0x0000004816167c24 */ /* 0x000fe2000f8e02ff */
[----:B------:R-:W-:Y:S01]  /*0c10*/  IABS R14, R13 ;  /* 0x0000000d000e7213 */ /* 0x000fe20000000000 */
[----:B------:R-:W-:-:S02]  /*0c20*/  IMAD R21, R21, UR72, RZ ;  /* 0x0000004815157c24 */ /* 0x000fc4000f8e02ff */
[----:B------:R-:W-:Y:S02]  /*0c30*/  @!P2 IMAD.IADD R9, R9, 0x1, -R0 ;  /* 0x000000010909a824 */ /* 0x000fe400078e0a00 */
[----:B------:R-:W-:Y:S01]  /*0c40*/  @!P1 IMAD.IADD R12, R12, 0x1, -R3 ;  /* 0x000000010c0c9824 */ /* 0x000fe200078e0a03 */
[----:B------:R-:W-:Y:S01]  /*0c50*/  ISETP.GE.AND P1, PT, R4, RZ, PT ;  /* 0x000000ff0400720c */ /* 0x000fe20003f26270 */
[----:B------:R-:W-:Y:S01]  /*0c60*/  IMAD.HI.U32 R4, R39, R14, RZ ;  /* 0x0000000e27047227 */ /* 0x000fe200078e00ff */
[----:B------:R-:W-:-:S03]  /*0c70*/  ISETP.GT.U32.AND P2, PT, R0, R9, PT ;  /* 0x000000090000720c */ /* 0x000fc60003f44070 */
[----:B------:R-:W-:Y:S02]  /*0c80*/  IMAD.MOV.U32 R8, RZ, RZ, R12 ;  /* 0x000000ffff087224 */ /* 0x000fe400078e000c */
[----:B------:R-:W-:Y:S02]  /*0c90*/  @!P6 IMAD.IADD R18, R18, 0x1, -R0 ;  /* 0x000000011212e824 */ /* 0x000fe400078e0a00 */
[----:B------:R-:W-:Y:S01]  /*0ca0*/  @!P4 IMAD.MOV R8, RZ, RZ, -R8 ;  /* 0x000000ffff08c224 */ /* 0x000fe200078e0a08 */
[----:B------:R-:W-:Y:S01]  /*0cb0*/  ISETP.GE.AND P4, PT, R13, RZ, PT ;  /* 0x000000ff0d00720c */ /* 0x000fe20003f86270 */
[----:B------:R-:W-:Y:S01]  /*0cc0*/  IMAD.HI.U32 R12, R39, R27, RZ ;  /* 0x0000001b270c7227 */ /* 0x000fe200078e00ff */
[----:B------:R-:W-:Y:S02]  /*0cd0*/  ISETP.GT.U32.AND P6, PT, R0, R18, PT ;  /* 0x000000120000720c */ /* 0x000fe40003fc4070 */
[----:B------:R-:W-:Y:S01]  /*0ce0*/  @!P3 LOP3.LUT R8, RZ, R10, RZ, 0x33, !PT ;  /* 0x0000000aff08b212 */ /* 0x000fe200078e33ff */
[----:B------:R-:W-:-:S02]  /*0cf0*/  IMAD.MOV R13, RZ, RZ, -R4 ;  /* 0x000000ffff0d7224 */ /* 0x000fc400078e0a04 */
[----:B------:R-:W-:Y:S02]  /*0d00*/  IMAD.MOV R12, RZ, RZ, -R12 ;  /* 0x000000ffff0c7224 */ /* 0x000fe400078e0a0c */
[C---:B------:R-:W-:Y:S02]  /*0d10*/  IMAD R14, R0.reuse, R13, R14 ;  /* 0x0000000d000e7224 */ /* 0x040fe400078e020e */
[C---:B------:R-:W-:Y:S02]  /*0d20*/  IMAD R27, R0.reuse, R12, R27 ;  /* 0x0000000c001b7224 */ /* 0x040fe400078e021b */
[----:B------:R-:W-:Y:S01]  /*0d30*/  IMAD.HI.U32 R3, R39, R16, RZ ;  /* 0x0000001027037227 */ /* 0x000fe200078e00ff */
[----:B------:R-:W-:-:S03]  /*0d40*/  ISETP.GT.U32.AND P3, PT, R0, R14, PT ;  /* 0x0000000e0000720c */ /* 0x000fc60003f64070 */
[--C-:B------:R-:W-:Y:S01]  /*0d50*/  @!P6 IMAD.IADD R18, R18, 0x1, -R0.reuse ;  /* 0x000000011212e824 */ /* 0x100fe200078e0a00 */
[----:B------:R-:W-:Y:S01]  /*0d60*/  ISETP.GT.U32.AND P6, PT, R0, R27, PT ;  /* 0x0000001b0000720c */ /* 0x000fe20003fc4070 */
[----:B------:R-:W-:Y:S02]  /*0d70*/  VIADD R10, R40, 0x64 ;  /* 0x00000064280a7836 */ /* 0x000fe40000000000 */
[----:B------:R-:W-:Y:S02]  /*0d80*/  IMAD.MOV R3, RZ, RZ, -R3 ;  /* 0x000000ffff037224 */ /* 0x000fe400078e0a03 */
[----:B------:R-:W-:Y:S01]  /*0d90*/  @!P2 IMAD.IADD R9, R9, 0x1, -R0 ;  /* 0x000000010909a824 */ /* 0x000fe200078e0a00 */
[----:B------:R-:W-:Y:S01]  /*0da0*/  IABS R32, R10 ;  /* 0x0000000a00207213 */ /* 0x000fe20000000000 */
[----:B------:R-:W-:Y:S02]  /*0db0*/  IMAD R16, R0, R3, R16 ;  /* 0x0000000300107224 */ /* 0x000fe400078e0210 */
[----:B------:R-:W-:-:S02]  /*0dc0*/  @!P3 IMAD.IADD R14, R14, 0x1, -R0 ;  /* 0x000000010e0eb824 */ /* 0x000fc400078e0a00 */
[----:B------:R-:W-:Y:S01]  /*0dd0*/  IMAD.MOV.U32 R4, RZ, RZ, R9 ;  /* 0x000000ffff047224 */ /* 0x000fe200078e0009 */
[C---:B------:R-:W-:Y:S01]  /*0de0*/  ISETP.GT.U32.AND P2, PT, R0.reuse, R16, PT ;  /* 0x000000100000720c */ /* 0x040fe20003f44070 */
[----:B------:R-:W-:Y:S01]  /*0df0*/  @!P6 IMAD.IADD R27, R27, 0x1, -R0 ;  /* 0x000000011b1be824 */ /* 0x000fe200078e0a00 */
[----:B------:R-:W-:Y:S01]  /*0e00*/  ISETP.GT.U32.AND P6, PT, R0, R14, PT ;  /* 0x0000000e0000720c */ /* 0x000fe20003fc4070 */
[----:B------:R-:W-:-:S04]  /*0e10*/  IMAD.HI.U32 R9, R39, R32, RZ ;  /* 0x0000002027097227 */ /* 0x000fc800078e00ff */
[----:B------:R-:W-:Y:S02]  /*0e20*/  IMAD.MOV R9, RZ, RZ, -R9 ;  /* 0x000000ffff097224 */ /* 0x000fe400078e0a09 */
[----:B------:R-:W-:Y:S02]  /*0e30*/  VIADD R3, R40, 0x68 ;  /* 0x0000006828037836 */ /* 0x000fe40000000000 */
[----:B------:R-:W-:Y:S02]  /*0e40*/  IMAD R32, R0, R9, R32 ;  /* 0x0000000900207224 */ /* 0x000fe400078e0220 */
[--C-:B------:R-:W-:Y:S01]  /*0e50*/  @!P2 IMAD.IADD R16, R16, 0x1, -R0.reuse ;  /* 0x000000011010a824 */ /* 0x100fe200078e0a00 */
[----:B------:R-:W-:Y:S01]  /*0e60*/  IABS R25, R3 ;  /* 0x0000000300197213 */ /* 0x000fe20000000000 */
[----:B------:R-:W-:Y:S01]  /*0e70*/  @!P6 IMAD.IADD R14, R14, 0x1, -R0 ;  /* 0x000000010e0ee824 */ /* 0x000fe200078e0a00 */
[----:B------:R-:W-:Y:S01]  /*0e80*/  ISETP.GT.U32.AND P6, PT, R0, R32, PT ;  /* 0x000000200000720c */ /* 0x000fe20003fc4070 */
[----:B------:R-:W-:Y:S01]  /*0e90*/  VIADD R12, R40, 0x60 ;  /* 0x00000060280c7836 */ /* 0x000fe20000000000 */
[----:B------:R-:W-:Y:S01]  /*0ea0*/  ISETP.GE.AND P2, PT, R3, RZ, PT ;  /* 0x000000ff0300720c */ /* 0x000fe20003f46270 */
[----:B------:R-:W-:Y:S01]  /*0eb0*/  IMAD.HI.U32 R3, R39, R25, RZ ;  /* 0x0000001927037227 */ /* 0x000fe200078e00ff */
[----:B------:R-:W-:-:S02]  /*0ec0*/  ISETP.GT.U32.AND P3, PT, R0, R16, PT ;  /* 0x000000100000720c */ /* 0x000fc40003f64070 */
[----:B------:R-:W-:Y:S01]  /*0ed0*/  IABS R24, R12 ;  /* 0x0000000c00187213 */ /* 0x000fe20000000000 */
[----:B------:R-:W-:Y:S02]  /*0ee0*/  IMAD.MOV R3, RZ, RZ, -R3 ;  /* 0x000000ffff037224 */ /* 0x000fe400078e0a03 */
[----:B------:R-:W-:Y:S02]  /*0ef0*/  VIADD R13, R40, 0x5c ;  /* 0x0000005c280d7836 */ /* 0x000fe40000000000 */
[----:B------:R-:W-:Y:S02]  /*0f00*/  IMAD R25, R0, R3, R25 ;  /* 0x0000000300197224 */ /* 0x000fe400078e0219 */
[----:B------:R-:W-:Y:S01]  /*0f10*/  @!P6 IMAD.IADD R32, R32, 0x1, -R0 ;  /* 0x000000012020e824 */ /* 0x000fe200078e0a00 */
[----:B------:R-:W-:Y:S01]  /*0f20*/  IABS R26, R13 ;  /* 0x0000000d001a7213 */ /* 0x000fe20000000000 */
[----:B------:R-:W-:-:S03]  /*0f30*/  IMAD.HI.U32 R3, R39, R24, RZ ;  /* 0x0000001827037227 */ /* 0x000fc600078e00ff */
[----:B------:R-:W-:Y:S01]  /*0f40*/  ISETP.GT.U32.AND P6, PT, R0, R32, PT ;  /* 0x000000200000720c */ /* 0x000fe20003fc4070 */
[----:B------:R-:W-:Y:S02]  /*0f50*/  IMAD.MOV R9, RZ, RZ, -R3 ;  /* 0x000000ffff097224 */ /* 0x000fe400078e0a03 */
[----:B------:R-:W-:-:S04]  /*0f60*/  IMAD.HI.U32 R3, R39, R26, RZ ;  /* 0x0000001a27037227 */ /* 0x000fc800078e00ff */
[----:B------:R-:W-:Y:S02]  /*0f70*/  IMAD.MOV R3, RZ, RZ, -R3 ;  /* 0x000000ffff037224 */ /* 0x000fe400078e0a03 */
[----:B------:R-:W-:Y:S01]  /*0f80*/  @!P3 IMAD.IADD R16, R16, 0x1, -R0 ;  /* 0x000000011010b824 */ /* 0x000fe200078e0a00 */
[C---:B------:R-:W-:Y:S01]  /*0f90*/  ISETP.GT.U32.AND P3, PT, R0.reuse, R25, PT ;  /* 0x000000190000720c */ /* 0x040fe20003f64070 */
[----:B------:R-:W-:Y:S02]  /*0fa0*/  IMAD R26, R0, R3, R26 ;  /* 0x00000003001a7224 */ /* 0x000fe400078e021a */
[----:B------:R-:W-:Y:S01]  /*0fb0*/  @!P0 IMAD.MOV R4, RZ, RZ, -R4 ;  /* 0x000000ffff048224 */ /* 0x000fe200078e0a04 */
[----:B------:R-:W-:Y:S01]  /*0fc0*/  ISETP.GE.AND P0, PT, R15, RZ, PT ;  /* 0x000000ff0f00720c */ /* 0x000fe20003f06270 */
[----:B------:R-:W-:Y:S01]  /*0fd0*/  @!P6 IMAD.IADD R32, R32, 0x1, -R0 ;  /* 0x000000012020e824 */ /* 0x000fe200078e0a00 */
[----:B------:R-:W-:Y:S01]  /*0fe0*/  ISETP.GT.U32.AND P6, PT, R0, R26, PT ;  /* 0x0000001a0000720c */ /* 0x000fe20003fc4070 */
[----:B------:R-:W-:-:S02]  /*0ff0*/  VIADD R15, R40, 0x58 ;  /* 0x00000058280f7836 */ /* 0x000fc40000000000 */
[----:B------:R-:W-:Y:S01]  /*1000*/  @!P5 IMAD.MOV R18, RZ, RZ, -R18 ;  /* 0x000000ffff12d224 */ /* 0x000fe200078e0a12 */
[C---:B------:R-:W-:Y:S01]  /*1010*/  ISETP.GT.U32.AND P5, PT, R0.reuse, R27, PT ;  /* 0x0000001b0000720c */ /* 0x040fe20003fa4070 */
[----:B------:R-:W-:Y:S01]  /*1020*/  IMAD R24, R0, R9, R24 ;  /* 0x0000000900187224 */ /* 0x000fe200078e0218 */
[----:B------:R-:W-:Y:S01]  /*1030*/  IABS R31, R15 ;  /* 0x0000000f001f7213 */ /* 0x000fe20000000000 */
[----:B------:R-:W-:Y:S01]  /*1040*/  @!P3 IMAD.IADD R25, R25, 0x1, -R0 ;  /* 0x000000011919b824 */ /* 0x000fe200078e0a00 */
[----:B------:R-:W-:Y:S01]  /*1050*/  ISETP.GE.AND P3, PT, R12, RZ, PT ;  /* 0x000000ff0c00720c */ /* 0x000fe20003f66270 */
[----:B------:R-:W-:Y:S02]  /*1060*/  @!P1 IMAD.MOV R16, RZ, RZ, -R16 ;  /* 0x000000ffff109224 */ /* 0x000fe400078e0a10 */
[----:B------:R-:W-:Y:S01]  /*1070*/  IMAD.HI.U32 R9, R39, R31, RZ ;  /* 0x0000001f27097227 */ /* 0x000fe200078e00ff */
[----:B------:R-:W-:-:S03]  /*1080*/  ISETP.GT.U32.AND P1, PT, R0, R25, PT ;  /* 0x000000190000720c */ /* 0x000fc60003f24070 */
[----:B------:R-:W-:Y:S01]  /*1090*/  @!P4 IMAD.MOV R14, RZ, RZ, -R14 ;  /* 0x000000ffff0ec224 */ /* 0x000fe200078e0a0e */
[----:B------:R-:W-:Y:S01]  /*10a0*/  ISETP.GT.U32.AND P4, PT, R0, R24, PT ;  /* 0x000000180000720c */ /* 0x000fe20003f84070 */
[--C-:B------:R-:W-:Y:S02]  /*10b0*/  @!P6 IMAD.IADD R26, R26, 0x1, -R0.reuse ;  /* 0x000000011a1ae824 */ /* 0x100fe400078e0a00 */
[----:B------:R-:W-:Y:S02]  /*10c0*/  IMAD.MOV R9, RZ, RZ, -R9 ;  /* 0x000000ffff097224 */ /* 0x000fe400078e0a09 */
[----:B------:R-:W-:Y:S01]  /*10d0*/  @!P5 IMAD.IADD R27, R27, 0x1, -R0 ;  /* 0x000000011b1bd824 */ /* 0x000fe200078e0a00 */
[----:B------:R-:W-:Y:S01]  /*10e0*/  ISETP.GE.AND P5, PT, R10, RZ, PT ;  /* 0x000000ff0a00720c */ /* 0x000fe20003fa6270 */
[C---:B------:R-:W-:Y:S01]  /*10f0*/  IMAD R31, R0.reuse, R9, R31 ;  /* 0x00000009001f7224 */ /* 0x040fe200078e021f */
[----:B------:R-:W-:Y:S01]  /*1100*/  ISETP.GT.U32.AND P6, PT, R0, R26, PT ;  /* 0x0000001a0000720c */ /* 0x000fe20003fc4070 */
[----:B------:R-:W-:-:S04]  /*1110*/  IMAD.HI.U32 R9, R39, R17, RZ ;  /* 0x0000001127097227 */ /* 0x000fc800078e00ff */
[----:B------:R-:W-:Y:S02]  /*1120*/  VIADD R3, R40, 0x54 ;  /* 0x0000005428037836 */ /* 0x000fe40000000000 */
[----:B------:R-:W-:Y:S02]  /*1130*/  IMAD.MOV R9, RZ, RZ, -R9 ;  /* 0x000000ffff097224 */ /* 0x000fe400078e0a09 */
[--C-:B------:R-:W-:Y:S01]  /*1140*/  @!P1 IMAD.IADD R25, R25, 0x1, -R0.reuse ;  /* 0x0000000119199824 */ /* 0x100fe200078e0a00 */
[----:B------:R-:W-:Y:S01]  /*1150*/  IABS R30, R3 ;  /* 0x00000003001e7213 */ /* 0x000fe20000000000 */
[----:B------:R-:W-:Y:S01]  /*1160*/  @!P4 IMAD.IADD R24, R24, 0x1, -R0 ;  /* 0x000000011818c824 */ /* 0x000fe200078e0a00 */
[----:B------:R-:W-:Y:S01]  /*1170*/  ISETP.GE.AND P4, PT, R3, RZ, PT ;  /* 0x000000ff0300720c */ /* 0x000fe20003f86270 */
[C---:B------:R-:W-:Y:S01]  /*1180*/  IMAD R17, R0.reuse, R9, R17 ;  /* 0x0000000900117224 */ /* 0x040fe200078e0211 */
[----:B------:R-:W-:Y:S01]  /*1190*/  ISETP.GE.AND P1, PT, R15, RZ, PT ;  /* 0x000000ff0f00720c */ /* 0x000fe20003f26270 */
[----:B------:R-:W-:Y:S01]  /*11a0*/  @!P2 IMAD.MOV R25, RZ, RZ, -R25 ;  /* 0x000000ffff19a224 */ /* 0x000fe200078e0a19 */
[----:B------:R-:W-:Y:S01]  /*11b0*/  ISETP.GT.U32.AND P2, PT, R0, R24, PT ;  /* 0x000000180000720c */ /* 0x000fe20003f44070 */
[----:B------:R-:W-:-:S04]  /*11c0*/  IMAD.HI.U32 R3, R39, R30, RZ ;  /* 0x0000001e27037227 */ /* 0x000fc800078e00ff */
[----:B------:R-:W-:Y:S01]  /*11d0*/  @!P5 IMAD.MOV R32, RZ, RZ, -R32 ;  /* 0x000000ffff20d224 */ /* 0x000fe200078e0a20 */
[----:B------:R-:W-:Y:S01]  /*11e0*/  ISETP.GT.U32.AND P5, PT, R0, R31, PT ;  /* 0x0000001f0000720c */ /* 0x000fe20003fa4070 */
[----:B------:R-:W-:Y:S01]  /*11f0*/  @!P6 IMAD.IADD R26, R26, 0x1, -R0 ;  /* 0x000000011a1ae824 */ /* 0x000fe200078e0a00 */
[----:B------:R-:W-:Y:S01]  /*1200*/  ISETP.GT.U32.AND P6, PT, R0, R17, PT ;  /* 0x000000110000720c */ /* 0x000fe20003fc4070 */
[----:B------:R-:W-:Y:S02]  /*1210*/  VIADD R10, R40, 0x4c ;  /* 0x0000004c280a7836 */ /* 0x000fe40000000000 */
[----:B------:R-:W-:Y:S02]  /*1220*/  IMAD.MOV R3, RZ, RZ, -R3 ;  /* 0x000000ffff037224 */ /* 0x000fe400078e0a03 */
[----:B------:R-:W-:Y:S01]  /*1230*/  @!P0 IMAD.MOV R27, RZ, RZ, -R27 ;  /* 0x000000ffff1b8224 */ /* 0x000fe200078e0a1b */
[----:B------:R-:W-:Y:S01]  /*1240*/  IABS R34, R10 ;  /* 0x0000000a00227213 */ /* 0x000fe20000000000 */
[----:B------:R-:W-:Y:S01]  /*1250*/  IMAD R30, R0, R3, R30 ;  /* 0x00000003001e7224 */ /* 0x000fe200078e021e */
[----:B------:R-:W-:Y:S01]  /*1260*/  ISETP.GE.AND P0, PT, R13, RZ, PT ;  /* 0x000000ff0d00720c */ /* 0x000fe20003f06270 */
[----:B------:R-:W-:-:S02]  /*1270*/  VIADD R13, R40, 0x44 ;  /* 0x00000044280d7836 */ /* 0x000fc40000000000 */
[----:B------:R-:W-:-:S04]  /*1280*/  IMAD.HI.U32 R3, R39, R34, RZ ;  /* 0x0000002227037227 */ /* 0x000fc800078e00ff */
[--C-:B------:R-:W-:Y:S01]  /*1290*/  @!P2 IMAD.IADD R24, R24, 0x1, -R0.reuse ;  /* 0x000000011818a824 */ /* 0x100fe200078e0a00 */
[----:B------:R-:W-:Y:S01]  /*12a0*/  ISETP.GT.U32.AND P2, PT, R0, R30, PT ;  /* 0x0000001e0000720c */ /* 0x000fe20003f44070 */
[----:B------:R-:W-:Y:S02]  /*12b0*/  VIADD R12, R40, 0x48 ;  /* 0x00000048280c7836 */ /* 0x000fe40000000000 */
[--C-:B------:R-:W-:Y:S01]  /*12c0*/  @!P5 IMAD.IADD R31, R31, 0x1, -R0.reuse ;  /* 0x000000011f1fd824 */ /* 0x100fe200078e0a00 */
[----:B------:R-:W-:Y:S01]  /*12d0*/  ISETP.GE.AND P5, PT, R19, RZ, PT ;  /* 0x000000ff1300720c */ /* 0x000fe20003fa6270 */
[----:B------:R-:W-:Y:S01]  /*12e0*/  @!P6 IMAD.IADD R17, R17, 0x1, -R0 ;  /* 0x000000011111e824 */ /* 0x000fe200078e0a00 */
[----:B------:R-:W-:Y:S01]  /*12f0*/  IABS R19, R13 ;  /* 0x0000000d00137213 */ /* 0x000fe20000000000 */
[----:B------:R-:W-:Y:S01]  /*1300*/  IMAD.MOV R3, RZ, RZ, -R3 ;  /* 0x000000ffff037224 */ /* 0x000fe200078e0a03 */
[----:B------:R-:W-:Y:S01]  /*1310*/  IABS R15, R12 ;  /* 0x0000000c000f7213 */ /* 0x000fe20000000000 */
[----:B------:R-:W-:Y:S01]  /*1320*/  @!P3 IMAD.MOV R24, RZ, RZ, -R24 ;  /* 0x000000ffff18b224 */ /* 0x000fe200078e0a18 */
[C---:B------:R-:W-:Y:S01]  /*1330*/  ISETP.GT.U32.AND P6, PT, R0.reuse, R17, PT ;  /* 0x000000110000720c */ /* 0x040fe20003fc4070 */
[----:B------:R-:W-:-:S02]  /*1340*/  IMAD R34, R0, R3, R34 ;  /* 0x0000000300227224 */ /* 0x000fc400078e0222 */
[----:B------:R-:W-:-:S04]  /*1350*/  IMAD.HI.U32 R3, R39, R19, RZ ;  /* 0x0000001327037227 */ /* 0x000fc800078e00ff */
[----:B------:R-:W-:-:S04]  /*1360*/  IMAD.HI.U32 R9, R39, R15, RZ ;  /* 0x0000000f27097227 */ /* 0x000fc800078e00ff */
[----:B------:R-:W-:Y:S02]  /*1370*/  IMAD.MOV R3, RZ, RZ, -R3 ;  /* 0x000000ffff037224 */ /* 0x000fe400078e0a03 */
[----:B------:R-:W-:Y:S01]  /*1380*/  @!P2 IMAD.IADD R30, R30, 0x1, -R0 ;  /* 0x000000011e1ea824 */ /* 0x000fe200078e0a00 */
[C---:B------:R-:W-:Y:S01]  /*1390*/  ISETP.GT.U32.AND P2, PT, R0.reuse, R31, PT ;  /* 0x0000001f0000720c */ /* 0x040fe20003f44070 */
[----:B------:R-:W-:Y:S02]  /*13a0*/  IMAD.MOV R9, RZ, RZ, -R9 ;  /* 0x000000ffff097224 */ /* 0x000fe400078e0a09 */
[C---:B------:R-:W-:Y:S01]  /*13b0*/  IMAD R19, R0.reuse, R3, R19 ;  /* 0x0000000300137224 */ /* 0x040fe200078e0213 */
[C---:B------:R-:W-:Y:S01]  /*13c0*/  ISETP.GT.U32.AND P3, PT, R0.reuse, R30, PT ;  /* 0x0000001e0000720c */ /* 0x040fe20003f64070 */
[----:B------:R-:W-:Y:S02]  /*13d0*/  IMAD R15, R0, R9, R15 ;  /* 0x00000009000f7224 */ /* 0x000fe400078e020f */
[----:B------:R-:W-:-:S02]  /*13e0*/  VIADD R9, R40, 0x40 ;  /* 0x0000004028097836 */ /* 0x000fc40000000000 */
[----:B------:R-:W-:Y:S01]  /*13f0*/  @!P6 IMAD.IADD R17, R17, 0x1, -R0 ;  /* 0x000000011111e824 */ /* 0x000fe200078e0a00 */
[C---:B------:R-:W-:Y:S01]  /*1400*/  ISETP.GT.U32.AND P6, PT, R0.reuse, R19, PT ;  /* 0x000000130000720c */ /* 0x040fe20003fc4070 */
[----:B------:R-:W-:Y:S01]  /*1410*/  @!P0 IMAD.MOV R26, RZ, RZ, -R26 ;  /* 0x000000ffff1a8224 */ /* 0x000fe200078e0a1a */
[----:B------:R-:W-:Y:S01]  /*1420*/  IABS R33, R9 ;  /* 0x0000000900217213 */ /* 0x000fe20000000000 */
[----:B------:R-:W-:Y:S01]  /*1430*/  @!P2 IMAD.IADD R31, R31, 0x1, -R0 ;  /* 0x000000011f1fa824 */ /* 0x000fe200078e0a00 */
[C---:B------:R-:W-:Y:S01]  /*1440*/  ISETP.GT.U32.AND P2, PT, R0.reuse, R15, PT ;  /* 0x0000000f0000720c */ /* 0x040fe20003f44070 */
[----:B------:R-:W-:Y:S01]  /*1450*/  @!P5 IMAD.MOV R17, RZ, RZ, -R17 ;  /* 0x000000ffff11d224 */ /* 0x000fe200078e0a11 */
[----:B------:R-:W-:Y:S01]  /*1460*/  ISETP.GT.U32.AND P0, PT, R0, R34, PT ;  /* 0x000000220000720c */ /* 0x000fe20003f04070 */
[----:B------:R-:W-:-:S04]  /*1470*/  IMAD.HI.U32 R3, R39, R33, RZ ;  /* 0x0000002127037227 */ /* 0x000fc800078e00ff */
[--C-:B------:R-:W-:Y:S01]  /*1480*/  @!P3 IMAD.IADD R30, R30, 0x1, -R0.reuse ;  /* 0x000000011e1eb824 */ /* 0x100fe200078e0a00 */
[----:B------:R-:W-:Y:S01]  /*1490*/  ISETP.GE.AND P3, PT, R10, RZ, PT ;  /* 0x000000ff0a00720c */ /* 0x000fe20003f66270 */
[----:B------:R-:W-:Y:S02]  /*14a0*/  IMAD.MOV R3, RZ, RZ, -R3 ;  /* 0x000000ffff037224 */ /* 0x000fe400078e0a03 */
[----:B------:R-:W-:Y:S01]  /*14b0*/  @!P6 IMAD.IADD R19, R19, 0x1, -R0 ;  /* 0x000000011313e824 */ /* 0x000fe200078e0a00 */
[----:B------:R-:W-:Y:S01]  /*14c0*/  ISETP.GE.AND P6, PT, R13, RZ, PT ;  /* 0x000000ff0d00720c */ /* 0x000fe20003fc6270 */
[C---:B------:R-:W-:Y:S02]  /*14d0*/  IMAD R33, R0.reuse, R3, R33 ;  /* 0x0000000300217224 */ /* 0x040fe400078e0221 */
[----:B------:R-:W-:Y:S01]  /*14e0*/  @!P4 IMAD.MOV R30, RZ, RZ, -R30 ;  /* 0x000000ffff1ec224 */ /* 0x000fe200078e0a1e */
[C---:B------:R-:W-:Y:S01]  /*14f0*/  ISETP.GT.U32.AND P4, PT, R0.reuse, R19, PT ;  /* 0x000000130000720c */ /* 0x040fe20003f84070 */
[----:B------:R-:W-:Y:S01]  /*1500*/  @!P2 IMAD.IADD R15, R15, 0x1, -R0 ;  /* 0x000000010f0fa824 */ /* 0x000fe200078e0a00 */
[----:B------:R-:W-:Y:S01]  /*1510*/  ISETP.GT.U32.AND P5, PT, R0, R33, PT ;  /* 0x000000210000720c */ /* 0x000fe20003fa4070 */
[----:B------:R-:W-:-:S04]  /*1520*/  IMAD.HI.U32 R3, R39, R35, RZ ;  /* 0x0000002327037227 */ /* 0x000fc800078e00ff */
[----:B------:R-:W-:Y:S01]  /*1530*/  @!P1 IMAD.MOV R31, RZ, RZ, -R31 ;  /* 0x000000ffff1f9224 */ /* 0x000fe200078e0a1f */
[----:B------:R-:W-:Y:S01]  /*1540*/  ISETP.GT.U32.AND P1, PT, R0, R15, PT ;  /* 0x0000000f0000720c */ /* 0x000fe20003f24070 */
[--C-:B------:R-:W-:Y:S01]  /*1550*/  @!P0 IMAD.IADD R34, R34, 0x1, -R0.reuse ;  /* 0x0000000122228824 */ /* 0x100fe200078e0a00 */
[----:B------:R-:W-:Y:S01]  /*1560*/  ISETP.GE.AND P0, PT, R12, RZ, PT ;  /* 0x000000ff0c00720c */ /* 0x000fe20003f06270 */
[----:B------:R-:W-:Y:S02]  /*1570*/  IMAD.MOV R3, RZ, RZ, -R3 ;  /* 0x000000ffff037224 */ /* 0x000fe400078e0a03 */
[----:B------:R-:W-:Y:S01]  /*1580*/  @!P4 IMAD.IADD R19, R19, 0x1, -R0 ;  /* 0x000000011313c824 */ /* 0x000fe200078e0a00 */
[C---:B------:R-:W-:Y:S01]  /*1590*/  ISETP.GT.U32.AND P2, PT, R0.reuse, R34, PT ;  /* 0x000000220000720c */ /* 0x040fe20003f44070 */
[----:B------:R-:W-:Y:S02]  /*15a0*/  IMAD R35, R0, R3, R35 ;  /* 0x0000000300237224 */ /* 0x000fe400078e0223 */
[----:B------:R-:W-:-:S02]  /*15b0*/  VIADD R3, R40, 0x38 ;  /* 0x0000003828037836 */ /* 0x000fc40000000000 */
[--C-:B------:R-:W-:Y:S02]  /*15c0*/  @!P5 IMAD.IADD R33, R33, 0x1, -R0.reuse ;  /* 0x000000012121d824 */ /* 0x100fe400078e0a00 */
[----:B------:R-:W-:Y:S01]  /*15d0*/  @!P6 IMAD.MOV R19, RZ, RZ, -R19 ;  /* 0x000000ffff13e224 */ /* 0x000fe200078e0a13 */
[----:B------:R-:W-:Y:S01]  /*15e0*/  ISETP.GT.U32.AND P6, PT, R0, R35, PT ;  /* 0x000000230000720c */ /* 0x000fe20003fc4070 */
[--C-:B------:R-:W-:Y:S01]  /*15f0*/  @!P1 IMAD.IADD R15, R15, 0x1, -R0.reuse ;  /* 0x000000010f0f9824 */ /* 0x100fe200078e0a00 */
[----:B------:R-:W-:Y:S01]  /*1600*/  ISETP.GE.AND P1, PT, R36, RZ, PT ;  /* 0x000000ff2400720c */ /* 0x000fe20003f26270 */
[----:B------:R-:W-:Y:S01]  /*1610*/  VIADD R12, R40, 0x2c ;  /* 0x0000002c280c7836 */ /* 0x000fe20000000000 */
[----:B------:R-:W-:Y:S01]  /*1620*/  IABS R36, R3 ;  /* 0x0000000300247213 */ /* 0x000fe20000000000 */
[----:B------:R-:W-:Y:S01]  /*1630*/  @!P2 IMAD.IADD R34, R34, 0x1, -R0 ;  /* 0x000000012222a824 */ /* 0x000fe200078e0a00 */
[----:B------:R-:W-:Y:S01]  /*1640*/  ISETP.GT.U32.AND P5, PT, R0, R33, PT ;  /* 0x000000210000720c */ /* 0x000fe20003fa4070 */
[C---:B------:R-:W-:Y:S01]  /*1650*/  VIADD R10, R40.reuse, 0x30 ;  /* 0x00000030280a7836 */ /* 0x040fe20000000000 */
[----:B------:R-:W-:Y:S01]  /*1660*/  ISETP.GE.AND P2, PT, R9, RZ, PT ;  /* 0x000000ff0900720c */ /* 0x000fe20003f46270 */
[----:B------:R-:W-:Y:S01]  /*1670*/  VIADD R9, R40, 0x34 ;  /* 0x0000003428097836 */ /* 0x000fe20000000000 */
[----:B------:R-:W-:Y:S01]  /*1680*/  ISETP.GE.AND P4, PT, R3, RZ, PT ;  /* 0x000000ff0300720c */ /* 0x000fe20003f86270 */
[----:B------:R-:W-:Y:S01]  /*1690*/  IMAD.HI.U32 R3, R39, R36, RZ ;  /* 0x0000002427037227 */ /* 0x000fe200078e00ff */
[----:B------:R-:W-:-:S02]  /*16a0*/  IABS R44, R12 ;  /* 0x0000000c002c7213 */ /* 0x000fc40000000000 */
[----:B------:R-:W-:Y:S01]  /*16b0*/  IABS R37, R9 ;  /* 0x0000000900257213 */ /* 0x000fe20000000000 */
[--C-:B------:R-:W-:Y:S01]  /*16c0*/  @!P6 IMAD.IADD R35, R35, 0x1, -R0.reuse ;  /* 0x000000012323e824 */ /* 0x100fe200078e0a00 */
[----:B------:R-:W-:Y:S01]  /*16d0*/  IABS R38, R10 ;  /* 0x0000000a00267213 */ /* 0x000fe20000000000 */
[----:B------:R-:W-:Y:S02]  /*16e0*/  IMAD.MOV R3, RZ, RZ, -R3 ;  /* 0x000000ffff037224 */ /* 0x000fe400078e0a03 */
[----:B------:R-:W-:Y:S01]  /*16f0*/  @!P5 IMAD.IADD R33, R33, 0x1, -R0 ;  /* 0x000000012121d824 */ /* 0x000fe200078e0a00 */
[C---:B------:R-:W-:Y:S01]  /*1700*/  ISETP.GT.U32.AND P6, PT, R0.reuse, R35, PT ;  /* 0x000000230000720c */ /* 0x040fe20003fc4070 */
[----:B------:R-:W-:Y:S01]  /*1710*/  IMAD R36, R0, R3, R36 ;  /* 0x0000000300247224 */ /* 0x000fe200078e0224 */
[----:B------:R-:W-:Y:S01]  /*1720*/  ISETP.GE.AND P5, PT, R12, RZ, PT ;  /* 0x000000ff0c00720c */ /* 0x000fe20003fa6270 */
[----:B------:R-:W-:Y:S01]  /*1730*/  @!P3 IMAD.MOV R34, RZ, RZ, -R34 ;  /* 0x000000ffff22b224 */ /* 0x000fe200078e0a22 */
[----:B------:R-:W-:Y:S01]  /*1740*/  ISETP.GE.AND P3, PT, R9, RZ, PT ;  /* 0x000000ff0900720c */ /* 0x000fe20003f66270 */
[----:B------:R-:W-:Y:S01]  /*1750*/  @!P2 IMAD.MOV R33, RZ, RZ, -R33 ;  /* 0x000000ffff21a224 */ /* 0x000fe200078e0a21 */
[----:B------:R-:W-:Y:S01]  /*1760*/  ISETP.GT.U32.AND P2, PT, R0, R36, PT ;  /* 0x000000240000720c */ /* 0x000fe20003f44070 */
[----:B------:R-:W-:-:S04]  /*1770*/  IMAD.HI.U32 R9, R39, R37, RZ ;  /* 0x0000002527097227 */ /* 0x000fc800078e00ff */
[----:B------:R-:W-:Y:S02]  /*1780*/  IMAD.MOV R9, RZ, RZ, -R9 ;  /* 0x000000ffff097224 */ /* 0x000fe400078e0a09 */
[--C-:B------:R-:W-:Y:S02]  /*1790*/  @!P6 IMAD.IADD R35, R35, 0x1, -R0.reuse ;  /* 0x000000012323e824 */ /* 0x100fe400078e0a00 */
[----:B------:R-:W-:Y:S02]  /*17a0*/  IMAD R37, R0, R9, R37 ;  /* 0x0000000900257224 */ /* 0x000fe400078e0225 */
[----:B------:R-:W-:Y:S02]  /*17b0*/  @!P1 IMAD.MOV R35, RZ, RZ, -R35 ;  /* 0x000000ffff239224 */ /* 0x000fe400078e0a23 */
[----:B------:R-:W-:Y:S01]  /*17c0*/  @!P2 IMAD.IADD R36, R36, 0x1, -R0 ;  /* 0x000000012424a824 */ /* 0x000fe200078e0a00 */
[----:B------:R-:W-:Y:S01]  /*17d0*/  ISETP.GT.U32.AND P1, PT, R0, R37, PT ;  /* 0x000000250000720c */ /* 0x000fe20003f24070 */
[----:B------:R-:W-:-:S03]  /*17e0*/  IMAD.HI.U32 R12, R39, R44, RZ ;  /* 0x0000002c270c7227 */ /* 0x000fc600078e00ff */
[----:B------:R-:W-:Y:S01]  /*17f0*/  ISETP.GT.U32.AND P2, PT, R0, R36, PT ;  /* 0x000000240000720c */ /* 0x000fe20003f44070 */
[----:B------:R-:W-:Y:S01]  /*1800*/  @!P0 IMAD.MOV R15, RZ, RZ, -R15 ;  /* 0x000000ffff0f8224 */ /* 0x000fe200078e0a0f */
[----:B------:R-:W-:Y:S01]  /*1810*/  ISETP.GE.AND P0, PT, R10, RZ, PT ;  /* 0x000000ff0a00720c */ /* 0x000fe20003f06270 */
[----:B------:R-:W-:-:S04]  /*1820*/  IMAD.HI.U32 R10, R39, R38, RZ ;  /* 0x00000026270a7227 */ /* 0x000fc800078e00ff */
[----:B------:R-:W-:Y:S02]  /*1830*/  IMAD.MOV R41, RZ, RZ, -R12 ;  /* 0x000000ffff297224 */ /* 0x000fe400078e0a0c */
[----:B------:R-:W-:Y:S02]  /*1840*/  IMAD.MOV R13, RZ, RZ, -R10 ;  /* 0x000000ffff0d7224 */ /* 0x000fe400078e0a0a */
[C---:B------:R-:W-:Y:S01]  /*1850*/  IMAD R44, R0.reuse, R41, R44 ;  /* 0x00000029002c7224 */ /* 0x040fe200078e022c */
[----:B------:R-:W-:Y:S01]  /*1860*/  IABS R41, R54 ;  /* 0x0000003600297213 */ /* 0x000fe20000000000 */
[C---:B------:R-:W-:Y:S01]  /*1870*/  IMAD R38, R0.reuse, R13, R38 ;  /* 0x0000000d00267224 */ /* 0x040fe200078e0226 */
[----:B------:R-:W-:Y:S01]  /*1880*/  IABS R13, R52 ;  /* 0x00000034000d7213 */ /* 0x000fe20000000000 */
[--C-:B------:R-:W-:Y:S01]  /*1890*/  @!P1 IMAD.IADD R37, R37, 0x1, -R0.reuse ;  /* 0x0000000125259824 */ /* 0x100fe200078e0a00 */
[----:B------:R-:W-:Y:S01]  /*18a0*/  ISETP.GT.U32.AND P1, PT, R0, R44, PT ;  /* 0x0000002c0000720c */ /* 0x000fe20003f24070 */
[----:B------:R-:W-:Y:S01]  /*18b0*/  @!P2 IMAD.IADD R36, R36, 0x1, -R0 ;  /* 0x000000012424a824 */ /* 0x000fe200078e0a00 */
[----:B------:R-:W-:Y:S01]  /*18c0*/  ISETP.GT.U32.AND P2, PT, R0, R38, PT ;  /* 0x000000260000720c */ /* 0x000fe20003f44070 */
[----:B------:R-:W-:-:S02]  /*18d0*/  VIADD R3, R40, 0x28 ;  /* 0x0000002828037836 */ /* 0x000fc40000000000 */
[----:B------:R-:W-:-:S03]  /*18e0*/  IMAD.HI.U32 R10, R39, R43, RZ ;  /* 0x0000002b270a7227 */ /* 0x000fc600078e00ff */
[----:B------:R-:W-:Y:S01]  /*18f0*/  IABS R46, R3 ;  /* 0x00000003002e7213 */ /* 0x000fe20000000000 */
[----:B------:R-:W-:Y:S01]  /*1900*/  IMAD.MOV R10, RZ, RZ, -R10 ;  /* 0x000000ffff0a7224 */ /* 0x000fe200078e0a0a */
[----:B------:R-:W-:Y:S01]  /*1910*/  ISETP.GE.AND P6, PT, R3, RZ, PT ;  /* 0x000000ff0300720c */ /* 0x000fe20003fc6270 */
[----:B------:R-:W-:Y:S02]  /*1920*/  @!P4 IMAD.MOV R36, RZ, RZ, -R36 ;  /* 0x000000ffff24c224 */ /* 0x000fe400078e0a24 */
[--C-:B------:R-:W-:Y:S02]  /*1930*/  @!P1 IMAD.IADD R44, R44, 0x1, -R0.reuse ;  /* 0x000000012c2c9824 */ /* 0x100fe400078e0a00 */
[----:B------:R-:W-:Y:S01]  /*1940*/  @!P2 IMAD.IADD R38, R38, 0x1, -R0 ;  /* 0x000000012626a824 */ /* 0x000fe200078e0a00 */
[C---:B------:R-:W-:Y:S01]  /*1950*/  ISETP.GT.U32.AND P2, PT, R0.reuse, R37, PT ;  /* 0x000000250000720c */ /* 0x040fe20003f44070 */
[----:B------:R-:W-:Y:S01]  /*1960*/  IMAD.HI.U32 R3, R39, R46, RZ ;  /* 0x0000002e27037227 */ /* 0x000fe200078e00ff */
[----:B------:R-:W-:-:S02]  /*1970*/  ISETP.GT.U32.AND P1, PT, R0, R44, PT ;  /* 0x0000002c0000720c */ /* 0x000fc40003f24070 */
[C---:B------:R-:W-:Y:S01]  /*1980*/  ISETP.GT.U32.AND P4, PT, R0.reuse, R38, PT ;  /* 0x000000260000720c */ /* 0x040fe20003f84070 */
[----:B------:R-:W-:Y:S02]  /*1990*/  IMAD.MOV R3, RZ, RZ, -R3 ;  /* 0x000000ffff037224 */ /* 0x000fe400078e0a03 */
[C---:B------:R-:W-:Y:S01]  /*19a0*/  IMAD R43, R0.reuse, R10, R43 ;  /* 0x0000000a002b7224 */ /* 0x040fe200078e022b */
[----:B------:R-:W-:Y:S01]  /*19b0*/  IABS R10, R50 ;  /* 0x00000032000a7213 */ /* 0x000fe20000000000 */
[----:B------:R-:W-:Y:S02]  /*19c0*/  IMAD R46, R0, R3, R46 ;  /* 0x00000003002e7224 */ /* 0x000fe400078e022e */
[----:B------:R-:W-:-:S04]  /*19d0*/  IMAD.HI.U32 R12, R39, R41, RZ ;  /* 0x00000029270c7227 */ /* 0x000fc800078e00ff */
[--C-:B------:R-:W-:Y:S01]  /*19e0*/  @!P2 IMAD.IADD R37, R37, 0x1, -R0.reuse ;  /* 0x000000012525a824 */ /* 0x100fe200078e0a00 */
[----:B------:R-:W-:Y:S01]  /*19f0*/  ISETP.GT.U32.AND P2, PT, R0, R46, PT ;  /* 0x0000002e0000720c */ /* 0x000fe20003f44070 */
[----:B------:R-:W-:Y:S01]  /*1a00*/  @!P1 IMAD.IADD R44, R44, 0x1, -R0 ;  /* 0x000000012c2c9824 */ /* 0x000fe200078e0a00 */
[----:B------:R-:W-:Y:S01]  /*1a10*/  ISETP.GT.U32.AND P1, PT, R0, R43, PT ;  /* 0x0000002b0000720c */ /* 0x000fe20003f24070 */
[----:B------:R-:W-:Y:S02]  /*1a20*/  IMAD.MOV R12, RZ, RZ, -R12 ;  /* 0x000000ffff0c7224 */ /* 0x000fe400078e0a0c */
[----:B------:R-:W-:Y:S02]  /*1a30*/  @!P4 IMAD.IADD R38, R38, 0x1, -R0 ;  /* 0x000000012626c824 */ /* 0x000fe400078e0a00 */
[----:B------:R-:W-:Y:S01]  /*1a40*/  IMAD R41, R0, R12, R41 ;  /* 0x0000000c00297224 */ /* 0x000fe200078e0229 */
[----:B------:R-:W-:Y:S01]  /*1a50*/  IABS R12, R51 ;  /* 0x00000033000c7213 */ /* 0x000fe20000000000 */
[----:B------:R-:W-:-:S03]  /*1a60*/  IMAD.HI.U32 R3, R39, R45, RZ ;  /* 0x0000002d27037227 */ /* 0x000fc600078e00ff */
[----:B------:R-:W-:Y:S01]  /*1a70*/  ISETP.GT.U32.AND P4, PT, R0, R41, PT ;  /* 0x000000290000720c */ /* 0x000fe20003f84070 */
[----:B------:R-:W-:-:S04]  /*1a80*/  IMAD.HI.U32 R9, R39, R47, RZ ;  /* 0x0000002f27097227 */ /* 0x000fc800078e00ff */
[--C-:B------:R-:W-:Y:S02]  /*1a90*/  @!P2 IMAD.IADD R46, R46, 0x1, -R0.reuse ;  /* 0x000000012e2ea824 */ /* 0x100fe400078e0a00 */
[----:B------:R-:W-:Y:S02]  /*1aa0*/  @!P1 IMAD.IADD R43, R43, 0x1, -R0 ;  /* 0x000000012b2b9824 */ /* 0x000fe400078e0a00 */
[----:B------:R-:W-:Y:S01]  /*1ab0*/  IMAD.MOV R3, RZ, RZ, -R3 ;  /* 0x000000ffff037224 */ /* 0x000fe200078e0a03 */
[C---:B------:R-:W-:Y:S01]  /*1ac0*/  ISETP.GT.U32.AND P1, PT, R0.reuse, R46, PT ;  /* 0x0000002e0000720c */ /* 0x040fe20003f24070 */
[----:B------:R-:W-:Y:S02]  /*1ad0*/  IMAD.MOV R9, RZ, RZ, -R9 ;  /* 0x000000ffff097224 */ /* 0x000fe400078e0a09 */
[----:B------:R-:W-:Y:S01]  /*1ae0*/  @!P3 IMAD.MOV R37, RZ, RZ, -R37 ;  /* 0x000000ffff25b224 */ /* 0x000fe200078e0a25 */
[C---:B------:R-:W-:Y:S01]  /*1af0*/  ISETP.GT.U32.AND P3, PT, R0.reuse, R43, PT ;  /* 0x0000002b0000720c */ /* 0x040fe20003f64070 */
[----:B------:R-:W-:-:S02]  /*1b00*/  IMAD R45, R0, R3, R45 ;  /* 0x00000003002d7224 */ /* 0x000fc400078e022d */
[----:B------:R-:W-:-:S04]  /*1b10*/  IMAD.HI.U32 R57, R39, R13, RZ ;  /* 0x0000000d27397227 */ /* 0x000fc800078e00ff */
[----:B------:R-:W-:-:S04]  /*1b20*/  IMAD.HI.U32 R55, R39, R10, RZ ;  /* 0x0000000a27377227 */ /* 0x000fc800078e00ff */
[C---:B------:R-:W-:Y:S01]  /*1b30*/  IMAD R47, R0.reuse, R9, R47 ;  /* 0x00000009002f7224 */ /* 0x040fe200078e022f */
[----:B------:R-:W-:Y:S01]  /*1b40*/  IABS R9, R49 ;  /* 0x0000003100097213 */ /* 0x000fe20000000000 */
[----:B------:R-:W-:Y:S02]  /*1b50*/  IMAD.MOV R57, RZ, RZ, -R57 ;  /* 0x000000ffff397224 */ /* 0x000fe400078e0a39 */
[----:B------:R-:W-:Y:S01]  /*1b60*/  IMAD.MOV R55, RZ, RZ, -R55 ;  /* 0x000000ffff377224 */ /* 0x000fe200078e0a37 */
[C---:B------:R-:W-:Y:S01]  /*1b70*/  ISETP.GT.U32.AND P2, PT, R0.reuse, R47, PT ;  /* 0x0000002f0000720c */ /* 0x040fe20003f44070 */
[----:B------:R-:W-:Y:S01]  /*1b80*/  @!P4 IMAD.IADD R41, R41, 0x1, -R0 ;  /* 0x000000012929c824 */ /* 0x000fe200078e0a00 */
[----:B------:R-:W-:Y:S01]  /*1b90*/  ISETP.GT.U32.AND P4, PT, R0, R45, PT ;  /* 0x0000002d0000720c */ /* 0x000fe20003f84070 */
[----:B------:R-:W-:-:S04]  /*1ba0*/  IMAD.HI.U32 R3, R39, R9, RZ ;  /* 0x0000000927037227 */ /* 0x000fc800078e00ff */
[C---:B------:R-:W-:Y:S02]  /*1bb0*/  IMAD R13, R0.reuse, R57, R13 ;  /* 0x00000039000d7224 */ /* 0x040fe400078e020d */
[----:B------:R-:W-:Y:S01]  /*1bc0*/  IMAD R10, R0, R55, R10 ;  /* 0x00000037000a7224 */ /* 0x000fe200078e020a */
[----:B------:R-:W-:Y:S01]  /*1bd0*/  IABS R55, R40 ;  /* 0x0000002800377213 */ /* 0x000fe20000000000 */
[----:B------:R-:W-:Y:S02]  /*1be0*/  IMAD.MOV R3, RZ, RZ, -R3 ;  /* 0x000000ffff037224 */ /* 0x000fe400078e0a03 */
[--C-:B------:R-:W-:Y:S01]  /*1bf0*/  @!P1 IMAD.IADD R46, R46, 0x1, -R0.reuse ;  /* 0x000000012e2e9824 */ /* 0x100fe200078e0a00 */
[C---:B------:R-:W-:Y:S01]  /*1c00*/  ISETP.GT.U32.AND P1, PT, R0.reuse, R13, PT ;  /* 0x0000000d0000720c */ /* 0x040fe20003f24070 */
[----:B------:R-:W-:Y:S01]  /*1c10*/  @!P3 IMAD.IADD R43, R43, 0x1, -R0 ;  /* 0x000000012b2bb824 */ /* 0x000fe200078e0a00 */
[----:B------:R-:W-:Y:S01]  /*1c20*/  ISETP.GT.U32.AND P3, PT, R0, R10, PT ;  /* 0x0000000a0000720c */ /* 0x000fe20003f64070 */
[----:B------:R-:W-:-:S04]  /*1c30*/  IMAD.HI.U32 R56, R39, R12, RZ ;  /* 0x0000000c27387227 */ /* 0x000fc800078e00ff */
[----:B------:R-:W-:Y:S02]  /*1c40*/  IMAD R9, R0, R3, R9 ;  /* 0x0000000300097224 */ /* 0x000fe400078e0209 */
[----:B------:R-:W-:Y:S02]  /*1c50*/  IMAD.MOV R56, RZ, RZ, -R56 ;  /* 0x000000ffff387224 */ /* 0x000fe400078e0a38 */
[----:B------:R-:W-:Y:S02]  /*1c60*/  VIADD R3, R40, 0x4 ;  /* 0x0000000428037836 */ /* 0x000fe40000000000 */
[----:B------:R-:W-:Y:S02]  /*1c70*/  @!P4 IMAD.IADD R45, R45, 0x1, -R0 ;  /* 0x000000012d2dc824 */ /* 0x000fe400078e0a00 */
[C---:B------:R-:W-:Y:S01]  /*1c80*/  IMAD R12, R0.reuse, R56, R12 ;  /* 0x00000038000c7224 */ /* 0x040fe200078e020c */
[----:B------:R-:W-:Y:S01]  /*1c90*/  IABS R56, R3 ;  /* 0x0000000300387213 */ /* 0x000fe20000000000 */
[----:B------:R-:W-:Y:S01]  /*1ca0*/  @!P2 IMAD.IADD R47, R47, 0x1, -R0 ;  /* 0x000000012f2fa824 */ /* 0x000fe200078e0a00 */
[C---:B------:R-:W-:Y:S01]  /*1cb0*/  ISETP.GT.U32.AND P2, PT, R0.reuse, R41, PT ;  /* 0x000000290000720c */ /* 0x040fe20003f44070 */
[----:B------:R-:W-:Y:S01]  /*1cc0*/  @!P0 IMAD.MOV R38, RZ, RZ, -R38 ;  /* 0x000000ffff268224 */ /* 0x000fe200078e0a26 */
[C---:B------:R-:W-:Y:S01]  /*1cd0*/  ISETP.GT.U32.AND P0, PT, R0.reuse, R45, PT ;  /* 0x0000002d0000720c */ /* 0x040fe20003f04070 */
[--C-:B------:R-:W-:Y:S01]  /*1ce0*/  @!P1 IMAD.IADD R13, R13, 0x1, -R0.reuse ;  /* 0x000000010d0d9824 */ /* 0x100fe200078e0a00 */
[----:B------:R-:W-:Y:S01]  /*1cf0*/  ISETP.GT.U32.AND P4, PT, R0, R47, PT ;  /* 0x0000002f0000720c */ /* 0x000fe20003f84070 */
[----:B------:R-:W-:Y:S01]  /*1d00*/  @!P3 IMAD.IADD R10, R10, 0x1, -R0 ;  /* 0x000000010a0ab824 */ /* 0x000fe200078e0a00 */
[----:B------:R-:W-:Y:S01]  /*1d10*/  ISETP.GE.AND P1, PT, R42, RZ, PT ;  /* 0x000000ff2a00720c */ /* 0x000fe20003f26270 */
[----:B------:R-:W-:Y:S01]  /*1d20*/  IMAD.HI.U32 R57, R39, R56, RZ ;  /* 0x0000003827397227 */ /* 0x000fe200078e00ff */
[----:B------:R-:W-:-:S03]  /*1d30*/  ISETP.GE.AND P3, PT, R48, RZ, PT ;  /* 0x000000ff3000720c */ /* 0x000fc60003f66270 */
[----:B------:R-:W-:-:S04]  /*1d40*/  IMAD.HI.U32 R39, R39, R55, RZ ;  /* 0x0000003727277227 */ /* 0x000fc800078e00ff */
[----:B------:R-:W-:Y:S02]  /*1d50*/  IMAD.MOV R57, RZ, RZ, -R57 ;  /* 0x000000ffff397224 */ /* 0x000fe400078e0a39 */
[----:B------:R-:W-:Y:S02]  /*1d60*/  IMAD.MOV R39, RZ, RZ, -R39 ;  /* 0x000000ffff277224 */ /* 0x000fe400078e0a27 */
[----:B------:R-:W-:Y:S01]  /*1d70*/  @!P0 IMAD.IADD R45, R45, 0x1, -R0 ;  /* 0x000000012d2d8824 */ /* 0x000fe200078e0a00 */
[----:B------:R-:W-:Y:S01]  /*1d80*/  ISETP.GE.AND P0, PT, R54, RZ, PT ;  /* 0x000000ff3600720c */ /* 0x000fe20003f06270 */
[C---:B------:R-:W-:Y:S02]  /*1d90*/  IMAD R56, R0.reuse, R57, R56 ;  /* 0x0000003900387224 */ /* 0x040fe400078e0238 */
[C---:B------:R-:W-:Y:S02]  /*1da0*/  IMAD R39, R0.reuse, R39, R55 ;  /* 0x0000002700277224 */ /* 0x040fe400078e0237 */
[--C-:B------:R-:W-:Y:S01]  /*1db0*/  @!P2 IMAD.IADD R41, R41, 0x1, -R0.reuse ;  /* 0x000000012929a824 */ /* 0x100fe200078e0a00 */
[C---:B------:R-:W-:Y:S01]  /*1dc0*/  ISETP.GT.U32.AND P2, PT, R0.reuse, R12, PT ;  /* 0x0000000c0000720c */ /* 0x040fe20003f44070 */
[----:B------:R-:W-:Y:S01]  /*1dd0*/  @!P4 IMAD.IADD R47, R47, 0x1, -R0 ;  /* 0x000000012f2fc824 */ /* 0x000fe200078e0a00 */
[C---:B------:R-:W-:Y:S01]  /*1de0*/  ISETP.GT.U32.AND P4, PT, R0.reuse, R9, PT ;  /* 0x000000090000720c */ /* 0x040fe20003f84070 */
[----:B------:R-:W-:Y:S01]  /*1df0*/  @!P1 IMAD.MOV R43, RZ, RZ, -R43 ;  /* 0x000000ffff2b9224 */ /* 0x000fe200078e0a2b */
[C---:B------:R-:W-:Y:S01]  /*1e00*/  ISETP.GT.U32.AND P1, PT, R0.reuse, R56, PT ;  /* 0x000000380000720c */ /* 0x040fe20003f24070 */
[----:B------:R-:W-:Y:S01]  /*1e10*/  @!P3 IMAD.MOV R45, RZ, RZ, -R45 ;  /* 0x000000ffff2db224 */ /* 0x000fe200078e0a2d */
[----:B------:R-:W-:Y:S01]  /*1e20*/  ISETP.GT.U32.AND P3, PT, R0, R39, PT ;  /* 0x000000270000720c */ /* 0x000fe20003f64070 */
[----:B------:R-:W-:-:S02]  /*1e30*/  @!P5 IMAD.MOV R44, RZ, RZ, -R44 ;  /* 0x000000ffff2cd224 */ /* 0x000fc400078e0a2c */
[----:B------:R-:W-:Y:S01]  /*1e40*/  @!P6 IMAD.MOV R46, RZ, RZ, -R46 ;  /* 0x000000ffff2ee224 */ /* 0x000fe200078e0a2e */
[----:B------:R-:W-:Y:S01]  /*1e50*/  ISETP.GT.U32.AND P6, PT, R0, R10, PT ;  /* 0x0000000a0000720c */ /* 0x000fe20003fc4070 */
[----:B------:R-:W-:Y:S02]  /*1e60*/  @!P0 IMAD.MOV R41, RZ, RZ, -R41 ;  /* 0x000000ffff298224 */ /* 0x000fe400078e0a29 */
[--C-:B------:R-:W-:Y:S01]  /*1e70*/  @!P2 IMAD.IADD R12, R12, 0x1, -R0.reuse ;  /* 0x000000010c0ca824 */ /* 0x100fe200078e0a00 */
[----:B------:R-:W-:Y:S01]  /*1e80*/  ISETP.GE.AND P2, PT, R53, RZ, PT ;  /* 0x000000ff3500720c */ /* 0x000fe20003f46270 */
[--C-:B------:R-:W-:Y:S01]  /*1e90*/  @!P4 IMAD.IADD R9, R9, 0x1, -R0.reuse ;  /* 0x000000010909c824 */ /* 0x100fe200078e0a00 */
[----:B------:R-:W-:Y:S01]  /*1ea0*/  ISETP.GT.U32.AND P4, PT, R0, R13, PT ;  /* 0x0000000d0000720c */ /* 0x000fe20003f84070 */
[--C-:B------:R-:W-:Y:S01]  /*1eb0*/  @!P1 IMAD.IADD R56, R56, 0x1, -R0.reuse ;  /* 0x0000000138389824 */ /* 0x100fe200078e0a00 */
[C---:B------:R-:W-:Y:S01]  /*1ec0*/  ISETP.GT.U32.AND P5, PT, R0.reuse, R12, PT ;  /* 0x0000000c0000720c */ /* 0x040fe20003fa4070 */
[--C-:B------:R-:W-:Y:S01]  /*1ed0*/  @!P3 IMAD.IADD R39, R39, 0x1, -R0.reuse ;  /* 0x000000012727b824 */ /* 0x100fe200078e0a00 */
[C---:B------:R-:W-:Y:S01]  /*1ee0*/  ISETP.GT.U32.AND P0, PT, R0.reuse, R9, PT ;  /* 0x000000090000720c */ /* 0x040fe20003f04070 */
[----:B------:R-:W0:Y:S01]  /*1ef0*/  S2R R53, SR_TID.X ;  /* 0x0000000000357919 */ /* 0x000e220000002100 */
[----:B------:R-:W-:Y:S01]  /*1f00*/  ISETP.GT.U32.AND P1, PT, R0, R56, PT ;  /* 0x000000380000720c */ /* 0x000fe20003f24070 */
[--C-:B------:R-:W-:Y:S01]  /*1f10*/  @!P6 IMAD.IADD R10, R10, 0x1, -R0.reuse ;  /* 0x000000010a0ae824 */ /* 0x100fe200078e0a00 */
[----:B------:R-:W-:Y:S01]  /*1f20*/  ISETP.GT.U32.AND P3, PT, R0, R39, PT ;  /* 0x000000270000720c */ /* 0x000fe20003f64070 */
[----:B------:R-:W-:Y:S01]  /*1f30*/  IMAD R8, R8, UR44, RZ ;  /* 0x0000002c08087c24 */ /* 0x000fe2000f8e02ff */
[----:B------:R-:W-:Y:S01]  /*1f40*/  ISETP.GE.AND P6, PT, R50, RZ, PT ;  /* 0x000000ff3200720c */ /* 0x000fe20003fc6270 */
[----:B------:R-:W-:Y:S01]  /*1f50*/  @!P2 IMAD.MOV R47, RZ, RZ, -R47 ;  /* 0x000000ffff2fa224 */ /* 0x000fe200078e0a2f */
[----:B------:R-:W-:Y:S01]  /*1f60*/  ISETP.GE.AND P2, PT, R40, RZ, PT ;  /* 0x000000ff2800720c */ /* 0x000fe20003f46270 */
[--C-:B------:R-:W-:Y:S01]  /*1f70*/  @!P4 IMAD.IADD R13, R13, 0x1, -R0.reuse ;  /* 0x000000010d0dc824 */ /* 0x100fe200078e0a00 */
[----:B------:R-:W-:Y:S01]  /*1f80*/  ISETP.GE.AND P4, PT, R52, RZ, PT ;  /* 0x000000ff3400720c */ /* 0x000fe20003f86270 */
[--C-:B------:R-:W-:Y:S01]  /*1f90*/  @!P5 IMAD.IADD R12, R12, 0x1, -R0.reuse ;  /* 0x000000010c0cd824 */ /* 0x100fe200078e0a00 */
[----:B------:R-:W-:Y:S01]  /*1fa0*/  ISETP.GE.AND P5, PT, R51, RZ, PT ;  /* 0x000000ff3300720c */ /* 0x000fe20003fa6270 */
[--C-:B------:R-:W-:Y:S01]  /*1fb0*/  @!P0 IMAD.IADD R9, R9, 0x1, -R0.reuse ;  /* 0x0000000109098824 */ /* 0x100fe200078e0a00 */
[----:B------:R-:W-:Y:S01]  /*1fc0*/  ISETP.GE.AND P0, PT, R49, RZ, PT ;  /* 0x000000ff3100720c */ /* 0x000fe20003f06270 */
[--C-:B------:R-:W-:Y:S01]  /*1fd0*/  @!P1 IMAD.IADD R56, R56, 0x1, -R0.reuse ;  /* 0x0000000138389824 */ /* 0x100fe200078e0a00 */
[----:B------:R-:W-:Y:S01]  /*1fe0*/  ISETP.GE.AND P1, PT, R3, RZ, PT ;  /* 0x000000ff0300720c */ /* 0x000fe20003f26270 */
[----:B------:R-:W-:Y:S01]  /*1ff0*/  @!P3 IMAD.IADD R39, R39, 0x1, -R0 ;  /* 0x000000012727b824 */ /* 0x000fe200078e0a00 */
[----:B------:R-:W-:Y:S01]  /*2000*/  ISETP.NE.AND P3, PT, R11, RZ, PT ;  /* 0x000000ff0b00720c */ /* 0x000fe20003f65270 */
[----:B------:R-:W-:Y:S01]  /*2010*/  @!P6 IMAD.MOV R10, RZ, RZ, -R10 ;  /* 0x000000ffff0ae224 */ /* 0x000fe200078e0a0a */
[----:B------:R-:W-:Y:S01]  /*2020*/  LOP3.LUT R11, RZ, R11, RZ, 0x33, !PT ;  /* 0x0000000bff0b7212 */ /* 0x000fe200078e33ff */
[----:B------:R-:W-:-:S02]  /*2030*/  @!P2 IMAD.MOV R39, RZ, RZ, -R39 ;  /* 0x000000ffff27a224 */ /* 0x000fc400078e0a27 */
[----:B------:R-:W-:Y:S01]  /*2040*/  @!P4 IMAD.MOV R13, RZ, RZ, -R13 ;  /* 0x000000ffff0dc224 */ /* 0x000fe200078e0a0d */
[C---:B------:R-:W-:Y:S01]  /*2050*/  SEL R4, R11.reuse, R4, !P3 ;  /* 0x000000040b047207 */ /* 0x040fe20005800000 */
[----:B------:R-:W-:Y:S01]  /*2060*/  @!P5 IMAD.MOV R12, RZ, RZ, -R12 ;  /* 0x000000ffff0cd224 */ /* 0x000fe200078e0a0c */
[C---:B------:R-:W-:Y:S01]  /*2070*/  SEL R18, R11.reuse, R18, !P3 ;  /* 0x000000120b127207 */ /* 0x040fe20005800000 */
[----:B------:R-:W-:Y:S01]  /*2080*/  @!P0 IMAD.MOV R9, RZ, RZ, -R9 ;  /* 0x000000ffff098224 */ /* 0x000fe200078e0a09 */
[C---:B------:R-:W-:Y:S01]  /*2090*/  SEL R16, R11.reuse, R16, !P3 ;  /* 0x000000100b107207 */ /* 0x040fe20005800000 */
[----:B-1----:R-:W-:Y:S01]  /*20a0*/  IMAD R4, R4, UR6, RZ ;  /* 0x0000000604047c24 */ /* 0x002fe2000f8e02ff */
[C---:B------:R-:W-:Y:S01]  /*20b0*/  SEL R14, R11.reuse, R14, !P3 ;  /* 0x0000000e0b0e7207 */ /* 0x040fe20005800000 */
[----:B------:R-:W-:Y:S01]  /*20c0*/  @!P1 IMAD.MOV R56, RZ, RZ, -R56 ;  /* 0x000000ffff389224 */ /* 0x000fe200078e0a38 */
[C---:B------:R-:W-:Y:S01]  /*20d0*/  SEL R27, R11.reuse, R27, !P3 ;  /* 0x0000001b0b1b7207 */ /* 0x040fe20005800000 */
[----:B------:R-:W-:Y:S01]  /*20e0*/  IMAD R18, R18, UR6, RZ ;  /* 0x0000000612127c24 */ /* 0x000fe2000f8e02ff */
[----:B---3--:R-:W-:Y:S01]  /*20f0*/  IADD3 R0, P2, PT, R4, UR10, RZ ;  /* 0x0000000a04007c10 */ /* 0x008fe2000ff5e0ff */
[----:B------:R-:W-:Y:S01]  /*2100*/  IMAD R16, R16, UR6, RZ ;  /* 0x0000000610107c24 */ /* 0x000fe2000f8e02ff */
[C---:B------:R-:W-:Y:S01]  /*2110*/  SEL R25, R11.reuse, R25, !P3 ;  /* 0x000000190b197207 */ /* 0x040fe20005800000 */
[----:B------:R-:W-:Y:S01]  /*2120*/  IMAD R14, R14, UR6, RZ ;  /* 0x000000060e0e7c24 */ /* 0x000fe2000f8e02ff */
[----:B------:R-:W-:Y:S01]  /*2130*/  SEL R32, R11, R32, !P3 ;  /* 0x000000200b207207 */ /* 0x000fe20005800000 */
[----:B0-----:R-:W-:Y:S01]  /*2140*/  IMAD.SHL.U32 R54, R53, 0x20, RZ ;  /* 0x0000002035367824 */ /* 0x001fe200078e00ff */
[----:B------:R-:W-:Y:S01]  /*2150*/  SEL R24, R11, R24, !P3 ;  /* 0x000000180b187207 */ /* 0x000fe20005800000 */
[----:B------:R-:W-:Y:S01]  /*2160*/  IMAD.SHL.U32 R50, R53, 0x2, RZ ;  /* 0x0000000235327824 */ /* 0x000fe200078e00ff */
[----:B------:R-:W-:Y:S01]  /*2170*/  SEL R26, R11, R26, !P3 ;  /* 0x0000001a0b1a7207 */ /* 0x000fe20005800000 */
[----:B------:R-:W-:Y:S01]  /*2180*/  IMAD R27, R27, UR6, RZ ;  /* 0x000000061b1b7c24 */ /* 0x000fe2000f8e02ff */
[----:B------:R-:W-:Y:S01]  /*2190*/  SEL R31, R11, R31, !P3 ;  /* 0x0000001f0b1f7207 */ /* 0x000fe20005800000 */
[----:B------:R-:W-:Y:S01]  /*21a0*/  IMAD R25, R25, UR6, RZ ;  /* 0x0000000619197c24 */ /* 0x000fe2000f8e02ff */
[C---:B------:R-:W-:Y:S01]  /*21b0*/  SEL R30, R11.reuse, R30, !P3 ;  /* 0x0000001e0b1e7207 */ /* 0x040fe20005800000 */
[----:B------:R-:W-:Y:S01]  /*21c0*/  IMAD R32, R32, UR6, RZ ;  /* 0x0000000620207c24 */ /* 0x000fe2000f8e02ff */
[C---:B------:R-:W-:Y:S01]  /*21d0*/  SEL R17, R11.reuse, R17, !P3 ;  /* 0x000000110b117207 */ /* 0x040fe20005800000 */
[----:B------:R0:W-:Y:S01]  /*21e0*/  STL [R1+0x1b8], R54 ;  /* 0x0001b83601007387 */ /* 0x0001e20000100800 */
[C---:B------:R-:W-:Y:S01]  /*21f0*/  SEL R34, R11.reuse, R34, !P3 ;  /* 0x000000220b227207 */ /* 0x040fe20005800000 */
[----:B------:R-:W-:Y:S01]  /*2200*/  IMAD R30, R30, UR6, RZ ;  /* 0x000000061e1e7c24 */ /* 0x000fe2000f8e02ff */
[----:B------:R-:W-:Y:S01]  /*2210*/  SEL R15, R11, R15, !P3 ;  /* 0x0000000f0b0f7207 */ /* 0x000fe20005800000 */
[----:B------:R-:W-:Y:S01]  /*2220*/  IMAD R17, R17, UR6, RZ ;  /* 0x0000000611117c24 */ /* 0x000fe2000f8e02ff */
[----:B------:R-:W-:Y:S01]  /*2230*/  SEL R19, R11, R19, !P3 ;  /* 0x000000130b137207 */ /* 0x000fe20005800000 */
[----:B------:R-:W-:Y:S01]  /*2240*/  IMAD R31, R31, UR6, RZ ;  /* 0x000000061f1f7c24 */ /* 0x000fe2000f8e02ff */
[C---:B------:R-:W-:Y:S01]  /*2250*/  SEL R33, R11.reuse, R33, !P3 ;  /* 0x000000210b217207 */ /* 0x040fe20005800000 */
[----:B------:R-:W-:Y:S01]  /*2260*/  IMAD R26, R26, UR6, RZ ;  /* 0x000000061a1a7c24 */ /* 0x000fe2000f8e02ff */
[C---:B------:R-:W-:Y:S01]  /*2270*/  SEL R35, R11.reuse, R35, !P3 ;  /* 0x000000230b237207 */ /* 0x040fe20005800000 */
[----:B------:R-:W-:Y:S01]  /*2280*/  IMAD R34, R34, UR6, RZ ;  /* 0x0000000622227c24 */ /* 0x000fe2000f8e02ff */
[----:B------:R-:W-:Y:S01]  /*2290*/  SEL R36, R11, R36, !P3 ;  /* 0x000000240b247207 */ /* 0x000fe20005800000 */
        /* <DEDUP_REMOVED lines=29> */
[----:B------:R-:W-:Y:S01]  /*2470*/  R2UR UR14, R0 ;  /* 0x00000000000e72ca */ /* 0x000fe200000e0000 */
[----:B------:R-:W-:Y:S01]  /*2480*/  IMAD R56, R56, UR6, RZ ;  /* 0x0000000638387c24 */ /* 0x000fe2000f8e02ff */
[----:B------:R-:W-:-:S02]  /*2490*/  IADD3 R0, P3, PT, R18, UR10, RZ ;  /* 0x0000000a12007c10 */ /* 0x000fc4000ff7e0ff */
[C---:B------:R-:W-:Y:S02]  /*24a0*/  LOP3.LUT R48, R53.reuse, 0x7, RZ, 0xc0, !PT ;  /* 0x0000000735307812 */ /* 0x040fe400078ec0ff */
[----:B------:R-:W-:Y:S02]  /*24b0*/  R2UR UR15, R0 ;  /* 0x00000000000f72ca */ /* 0x000fe400000e0000 */
[----:B------:R-:W-:Y:S01]  /*24c0*/  IADD3 R0, P4, PT, R16, UR10, RZ ;  /* 0x0000000a10007c10 */ /* 0x000fe2000ff9e0ff */
[----:B------:R-:W-:Y:S01]  /*24d0*/  IMAD.SHL.U32 R49, R48, 0x10, RZ ;  /* 0x0000001030317824 */ /* 0x000fe200078e00ff */
[----:B------:R-:W-:Y:S02]  /*24e0*/  IADD3 R39, P5, PT, R14, UR10, RZ ;  /* 0x0000000a0e277c10 */ /* 0x000fe4000ffbe0ff */
[----:B------:R-:W-:Y:S02]  /*24f0*/  SHF.R.U32.HI R51, RZ, 0x2, R53 ;  /* 0x00000002ff337819 */ /* 0x000fe40000011635 */
[----:B------:R-:W-:-:S02]  /*2500*/  LOP3.LUT R40, R53, 0x3, RZ, 0xc0, !PT ;  /* 0x0000000335287812 */ /* 0x000fc400078ec0ff */
[----:B------:R-:W-:Y:S01]  /*2510*/  R2UR UR16, R0 ;  /* 0x00000000001072ca */ /* 0x000fe200000e0000 */
[----:B------:R-:W-:Y:S01]  /*2520*/  IMAD R0, R24, UR6, RZ ;  /* 0x0000000618007c24 */ /* 0x000fe2000f8e02ff */
[----:B------:R-:W-:Y:S01]  /*2530*/  R2UR UR17, R39 ;  /* 0x00000000271172ca */ /* 0x000fe200000e0000 */
[----:B------:R-:W-:Y:S01]  /*2540*/  IMAD R40, R40, 0x110, RZ ;  /* 0x0000011028287824 */ /* 0x000fe200078e02ff */
[----:B------:R-:W-:Y:S02]  /*2550*/  SHF.R.S32.HI R39, RZ, 0x1f, R18 ;  /* 0x0000001fff277819 */ /* 0x000fe40000011412 */
[----:B------:R-:W-:Y:S02]  /*2560*/  LOP3.LUT R42, R54, 0x1c00, RZ, 0xc0, !PT ;  /* 0x00001c00362a7812 */ /* 0x000fe400078ec0ff */
[----:B------:R-:W-:Y:S01]  /*2570*/  SHF.R.U32.HI R52, RZ, 0x4, R53 ;  /* 0x00000004ff347819 */ /* 0x000fe20000011635 */
[----:B0-----:R-:W0:Y:S01]  /*2580*/  S2R R54, SR_TID.X ;  /* 0x0000000000367919 */ /* 0x001e220000002100 */
[----:B------:R-:W-:Y:S01]  /*2590*/  SGXT.U32 R51, R51, 0x3 ;  /* 0x000000033333781a */ /* 0x000fe20000000000 */
[----:B------:R-:W-:Y:S01]  /*25a0*/  IMAD R42, R48, 0x80, R42 ;  /* 0x00000080302a7824 */ /* 0x000fe200078e022a */
[----:B------:R-:W-:Y:S01]  /*25b0*/  SHF.R.S32.HI R18, RZ, 0x1f, R16 ;  /* 0x0000001fff127819 */ /* 0x000fe20000011410 */
[----:B------:R-:W-:Y:S01]  /*25c0*/  STL [R1+0x1bc], R52 ;  /* 0x0001bc3401007387 */ /* 0x000fe20000100800 */
[----:B------:R-:W-:-:S02]  /*25d0*/  IADD3.X R16, PT, PT, R39, UR11, RZ, P3, !PT ;  /* 0x0000000b27107c10 */ /* 0x000fc40009ffe4ff */
[----:B------:R-:W-:Y:S02]  /*25e0*/  LOP3.LUT R49, R49, 0x30, R50, 0x78, !PT ;  /* 0x0000003031317812 */ /* 0x000fe400078e7832 */
[----:B------:R-:W-:Y:S02]  /*25f0*/  LOP3.LUT R51, R51, 0x10, R52, 0xf8, !PT ;  /* 0x0000001033337812 */ /* 0x000fe400078ef834 */
[----:B------:R-:W-:Y:S01]  /*2600*/  IADD3 R39, P3, PT, R0, UR10, RZ ;  /* 0x0000000a00277c10 */ /* 0x000fe2000ff7e0ff */
[----:B------:R-:W-:Y:S01]  /*2610*/  IMAD.IADD R48, R42, 0x1, R49 ;  /* 0x000000012a307824 */ /* 0x000fe200078e0231 */
[----:B------:R-:W-:Y:S02]  /*2620*/  SHF.R.S32.HI R4, RZ, 0x1f, R4 ;  /* 0x0000001fff047819 */ /* 0x000fe40000011404 */
[----:B------:R-:W-:Y:S02]  /*2630*/  LOP3.LUT R3, R40, R51, RZ, 0x3c, !PT ;  /* 0x0000003328037212 */ /* 0x000fe400078e3cff */
[----:B------:R-:W-:Y:S01]  /*2640*/  SHF.R.S32.HI R24, RZ, 0x1f, R14 ;  /* 0x0000001fff187819 */ /* 0x000fe2000001140e */
[----:B------:R-:W-:Y:S01]  /*2650*/  STL [R1+0x1a8], R48 ;  /* 0x0001a83001007387 */ /* 0x000fe20000100800 */
[----:B------:R-:W-:-:S02]  /*2660*/  R2UR UR21, R39 ;  /* 0x00000000271572ca */ /* 0x000fc400000e0000 */
[----:B------:R-:W-:Y:S02]  /*2670*/  IADD3 R40, P0, PT, R27, UR10, RZ ;  /* 0x0000000a1b287c10 */ /* 0x000fe4000ff1e0ff */
[----:B------:R-:W-:Y:S02]  /*2680*/  IADD3.X R14, PT, PT, R4, UR11, RZ, P2, !PT ;  /* 0x0000000b040e7c10 */ /* 0x000fe400097fe4ff */
[----:B------:R-:W-:Y:S02]  /*2690*/  SHF.R.S32.HI R39, RZ, 0x1f, R27 ;  /* 0x0000001fff277819 */ /* 0x000fe4000001141b */
[----:B------:R-:W-:Y:S02]  /*26a0*/  IADD3 R42, P1, PT, R25, UR10, RZ ;  /* 0x0000000a192a7c10 */ /* 0x000fe4000ff3e0ff */
[----:B------:R-:W-:Y:S02]  /*26b0*/  IADD3 R4, P2, PT, R32, UR10, RZ ;  /* 0x0000000a20047c10 */ /* 0x000fe4000ff5e0ff */
[----:B------:R-:W-:-:S02]  /*26c0*/  SHF.R.S32.HI R27, RZ, 0x1f, R25 ;  /* 0x0000001fff1b7819 */ /* 0x000fc40000011419 */
[----:B------:R-:W-:Y:S02]  /*26d0*/  SHF.R.S32.HI R25, RZ, 0x1f, R32 ;  /* 0x0000001fff197819 */ /* 0x000fe40000011420 */
[----:B------:R-:W-:Y:S01]  /*26e0*/  R2UR UR20, R4 ;  /* 0x00000000041472ca */ /* 0x000fe200000e0000 */
[----:B------:R-:W-:Y:S01]  /*26f0*/  IMAD R4, R15, UR6, RZ ;  /* 0x000000060f047c24 */ /* 0x000fe2000f8e02ff */
[----:B------:R-:W-:Y:S02]  /*2700*/  IADD3.X R32, PT, PT, R39, UR11, RZ, P0, !PT ;  /* 0x0000000b27207c10 */ /* 0x000fe400087fe4ff */
[----:B------:R-:W-:Y:S02]  /*2710*/  IADD3.X R27, PT, PT, R27, UR11, RZ, P1, !PT ;  /* 0x0000000b1b1b7c10 */ /* 0x000fe40008ffe4ff */
[----:B------:R-:W-:Y:S02]  /*2720*/  IADD3 R39, P1, PT, R17, UR10, RZ ;  /* 0x0000000a11277c10 */ /* 0x000fe4000ff3e0ff */
[----:B------:R-:W-:-:S02]  /*2730*/  SHF.R.S32.HI R15, RZ, 0x1f, R0 ;  /* 0x0000001fff0f7819 */ /* 0x000fc40000011400 */
[----:B------:R-:W-:Y:S02]  /*2740*/  IADD3 R0, P0, PT, R30, UR10, RZ ;  /* 0x0000000a1e007c10 */ /* 0x000fe4000ff1e0ff */
[----:B------:R-:W-:Y:S02]  /*2750*/  R2UR UR19, R42 ;  /* 0x000000002a1372ca */ /* 0x000fe400000e0000 */
[----:B------:R-:W-:Y:S02]  /*2760*/  IADD3.X R24, PT, PT, R24, UR11, RZ, P5, !PT ;  /* 0x0000000b18187c10 */ /* 0x000fe4000affe4ff */
[----:B------:R-:W-:Y:S02]  /*2770*/  R2UR UR25, R39 ;  /* 0x00000000271972ca */ /* 0x000fe400000e0000 */
[----:B------:R-:W-:Y:S02]  /*2780*/  IADD3 R42, P5, PT, R31, UR10, RZ ;  /* 0x0000000a1f2a7c10 */ /* 0x000fe4000ffbe0ff */
[----:B------:R-:W-:-:S02]  /*2790*/  SHF.R.S32.HI R39, RZ, 0x1f, R31 ;  /* 0x0000001fff277819 */ /* 0x000fc4000001141f */
[----:B------:R-:W-:Y:S02]  /*27a0*/  R2UR UR18, R40 ;  /* 0x00000000281272ca */ /* 0x000fe400000e0000 */
[----:B------:R-:W-:Y:S02]  /*27b0*/  IADD3.X R18, PT, PT, R18, UR11, RZ, P4, !PT ;  /* 0x0000000b12127c10 */ /* 0x000fe4000a7fe4ff */
[----:B------:R-:W-:Y:S02]  /*27c0*/  R2UR UR24, R0 ;  /* 0x00000000001872ca */ /* 0x000fe400000e0000 */
[----:B------:R-:W-:Y:S02]  /*27d0*/  IADD3 R40, P4, PT, R26, UR10, RZ ;  /* 0x0000000a1a287c10 */ /* 0x000fe4000ff9e0ff */
[----:B------:R-:W-:Y:S02]  /*27e0*/  SHF.R.S32.HI R0, RZ, 0x1f, R26 ;  /* 0x0000001fff007819 */ /* 0x000fe4000001141a */
[----:B------:R-:W-:-:S02]  /*27f0*/  SHF.R.S32.HI R26, RZ, 0x1f, R30 ;  /* 0x0000001fff1a7819 */ /* 0x000fc4000001141e */
[----:B------:R-:W-:Y:S02]  /*2800*/  IADD3.X R30, PT, PT, R39, UR11, RZ, P5, !PT ;  /* 0x0000000b271e7c10 */ /* 0x000fe4000affe4ff */
[----:B------:R-:W-:Y:S02]  /*2810*/  IADD3 R39, P5, PT, R33, UR10, RZ ;  /* 0x0000000a21277c10 */ /* 0x000fe4000ffbe0ff */
[----:B------:R-:W-:Y:S02]  /*2820*/  R2UR UR22, R40 ;  /* 0x00000000281672ca */ /* 0x000fe400000e0000 */
[----:B------:R-:W-:Y:S02]  /*2830*/  IADD3.X R25, PT, PT, R25, UR11, RZ, P2, !PT ;  /* 0x0000000b19197c10 */ /* 0x000fe400097fe4ff */
[----:B------:R-:W-:Y:S02]  /*2840*/  IADD3 R40, P2, PT, R34, UR10, RZ ;  /* 0x0000000a22287c10 */ /* 0x000fe4000ff5e0ff */
[----:B------:R-:W-:-:S02]  /*2850*/  R2UR UR29, R39 ;  /* 0x00000000271d72ca */ /* 0x000fc400000e0000 */
[----:B------:R-:W-:Y:S02]  /*2860*/  R2UR UR23, R42 ;  /* 0x000000002a1772ca */ /* 0x000fe400000e0000 */
[----:B------:R-:W-:Y:S02]  /*2870*/  IADD3.X R15, PT, PT, R15, UR11, RZ, P3, !PT ;  /* 0x0000000b0f0f7c10 */ /* 0x000fe40009ffe4ff */
[----:B------:R-:W-:Y:S02]  /*2880*/  SHF.R.S32.HI R39, RZ, 0x1f, R34 ;  /* 0x0000001fff277819 */ /* 0x000fe40000011422 */
[----:B------:R-:W-:Y:S02]  /*2890*/  IADD3 R42, P3, PT, R4, UR10, RZ ;  /* 0x0000000a042a7c10 */ /* 0x000fe4000ff7e0ff */
[----:B------:R-:W-:Y:S02]  /*28a0*/  R2UR UR26, R40 ;  /* 0x00000000281a72ca */ /* 0x000fe400000e0000 */
[----:B------:R-:W-:-:S02]  /*28b0*/  IADD3.X R26, PT, PT, R26, UR11, RZ, P0, !PT ;  /* 0x0000000b1a1a7c10 */ /* 0x000fc400087fe4ff */
[----:B------:R-:W-:Y:S02]  /*28c0*/  SHF.R.S32.HI R34, RZ, 0x1f, R4 ;  /* 0x0000001fff227819 */ /* 0x000fe40000011404 */
[----:B------:R-:W-:Y:S02]  /*28d0*/  IADD3 R40, P0, PT, R35, UR10, RZ ;  /* 0x0000000a23287c10 */ /* 0x000fe4000ff1e0ff */
[----:B------:R-:W-:Y:S02]  /*28e0*/  IADD3.X R31, PT, PT, R0, UR11, RZ, P4, !PT ;  /* 0x0000000b001f7c10 */ /* 0x000fe4000a7fe4ff */
[----:B------:R-:W-:Y:S02]  /*28f0*/  IADD3.X R34, PT, PT, R34, UR11, RZ, P3, !PT ;  /* 0x0000000b22227c10 */ /* 0x000fe40009ffe4ff */
[----:B------:R-:W-:Y:S02]  /*2900*/  SHF.R.S32.HI R17, RZ, 0x1f, R17 ;  /* 0x0000001fff117819 */ /* 0x000fe40000011411 */
[----:B------:R-:W-:-:S02]  /*2910*/  IADD3 R0, P4, PT, R19, UR10, RZ ;  /* 0x0000000a13007c10 */ /* 0x000fc4000ff9e0ff */
[----:B------:R-:W-:Y:S02]  /*2920*/  R2UR UR30, R40 ;  /* 0x00000000281e72ca */ /* 0x000fe400000e0000 */
[----:B------:R-:W-:Y:S02]  /*2930*/  IADD3 R4, P3, PT, R38, UR10, RZ ;  /* 0x0000000a26047c10 */ /* 0x000fe4000ff7e0ff */
[----:B------:R-:W-:Y:S02]  /*2940*/  SHF.R.S32.HI R40, RZ, 0x1f, R19 ;  /* 0x0000001fff287819 */ /* 0x000fe40000011413 */
[----:B------:R-:W-:Y:S02]  /*2950*/  R2UR UR27, R42 ;  /* 0x000000002a1b72ca */ /* 0x000fe400000e0000 */
[----:B------:R-:W-:Y:S02]  /*2960*/  IADD3.X R17, PT, PT, R17, UR11, RZ, P1, !PT ;  /* 0x0000000b11117c10 */ /* 0x000fe40008ffe4ff */
[----:B------:R-:W-:-:S02]  /*2970*/  R2UR UR28, R0 ;  /* 0x00000000001c72ca */ /* 0x000fc400000e0000 */
[----:B------:R-:W-:Y:S02]  /*2980*/  SHF.R.S32.HI R19, RZ, 0x1f, R33 ;  /* 0x0000001fff137819 */ /* 0x000fe40000011421 */
[----:B------:R-:W-:Y:S02]  /*2990*/  IADD3.X R39, PT, PT, R39, UR11, RZ, P2, !PT ;  /* 0x0000000b27277c10 */ /* 0x000fe400097fe4ff */
[----:B------:R-:W-:Y:S02]  /*29a0*/  R2UR UR33, R4 ;  /* 0x00000000042172ca */ /* 0x000fe400000e0000 */
[----:B------:R-:W-:Y:S02]  /*29b0*/  IADD3 R42, P1, PT, R36, UR10, RZ ;  /* 0x0000000a242a7c10 */ /* 0x000fe4000ff3e0ff */
[----:B------:R-:W-:Y:S02]  /*29c0*/  IADD3 R0, P2, PT, R37, UR10, RZ ;  /* 0x0000000a25007c10 */ /* 0x000fe4000ff5e0ff */
[----:B------:R-:W-:-:S02]  /*29d0*/  IADD3.X R33, PT, PT, R40, UR11, RZ, P4, !PT ;  /* 0x0000000b28217c10 */ /* 0x000fc4000a7fe4ff */
[----:B------:R-:W-:Y:S02]  /*29e0*/  SHF.R.S32.HI R4, RZ, 0x1f, R36 ;  /* 0x0000001fff047819 */ /* 0x000fe40000011424 */
[----:B------:R-:W-:Y:S02]  /*29f0*/  IADD3 R40, P4, PT, R44, UR10, RZ ;  /* 0x0000000a2c287c10 */ /* 0x000fe4000ff9e0ff */
[----:B------:R-:W-:Y:S02]  /*2a00*/  SHF.R.S32.HI R36, RZ, 0x1f, R37 ;  /* 0x0000001fff247819 */ /* 0x000fe40000011425 */
[----:B------:R-:W-:Y:S02]  /*2a10*/  R2UR UR32, R0 ;  /* 0x00000000002072ca */ /* 0x000fe400000e0000 */
[----:B------:R-:W-:Y:S02]  /*2a20*/  R2UR UR31, R42 ;  /* 0x000000002a1f72ca */ /* 0x000fe400000e0000 */
[----:B------:R-:W-:-:S02]  /*2a30*/  IADD3.X R19, PT, PT, R19, UR11, RZ, P5, !PT ;  /* 0x0000000b13137c10 */ /* 0x000fc4000affe4ff */
[----:B------:R-:W-:Y:S02]  /*2a40*/  R2UR UR34, R40 ;  /* 0x00000000282272ca */ /* 0x000fe400000e0000 */
[----:B------:R-:W-:Y:S02]  /*2a50*/  SHF.R.S32.HI R0, RZ, 0x1f, R35 ;  /* 0x0000001fff007819 */ /* 0x000fe40000011423 */
[----:B------:R-:W-:Y:S02]  /*2a60*/  IADD3.X R36, PT, PT, R36, UR11, RZ, P2, !PT ;  /* 0x0000000b24247c10 */ /* 0x000fe400097fe4ff */
[----:B------:R-:W-:Y:S02]  /*2a70*/  IADD3 R42, P5, PT, R46, UR10, RZ ;  /* 0x0000000a2e2a7c10 */ /* 0x000fe4000ffbe0ff */
[----:B------:R-:W-:Y:S02]  /*2a80*/  SHF.R.S32.HI R35, RZ, 0x1f, R38 ;  /* 0x0000001fff237819 */ /* 0x000fe40000011426 */
[----:B------:R-:W-:-:S02]  /*2a90*/  IADD3 R40, P2, PT, R47, UR10, RZ ;  /* 0x0000000a2f287c10 */ /* 0x000fc4000ff5e0ff */
[----:B------:R-:W-:Y:S02]  /*2aa0*/  IADD3.X R37, PT, PT, R4, UR11, RZ, P1, !PT ;  /* 0x0000000b04257c10 */ /* 0x000fe40008ffe4ff */
[----:B0-----:R-:W-:Y:S02]  /*2ab0*/  LOP3.LUT R54, R54, 0x180, RZ, 0xc0, !PT ;  /* 0x0000018036367812 */ /* 0x001fe400078ec0ff */
[----:B------:R-:W-:Y:S02]  /*2ac0*/  IADD3 R4, P1, PT, R43, UR10, RZ ;  /* 0x0000000a2b047c10 */ /* 0x000fe4000ff3e0ff */
[----:B------:R-:W-:Y:S02]  /*2ad0*/  R2UR UR35, R42 ;  /* 0x000000002a2372ca */ /* 0x000fe400000e0000 */
[----:B------:R-:W-:Y:S02]  /*2ae0*/  IADD3.X R35, PT, PT, R35, UR11, RZ, P3, !PT ;  /* 0x0000000b23237c10 */ /* 0x000fe40009ffe4ff */
[----:B------:R-:W-:-:S02]  /*2af0*/  R2UR UR38, R40 ;  /* 0x00000000282672ca */ /* 0x000fc400000e0000 */
[----:B------:R-:W-:Y:S02]  /*2b00*/  IADD3 R42, P3, PT, R45, UR10, RZ ;  /* 0x0000000a2d2a7c10 */ /* 0x000fe4000ff7e0ff */
[----:B------:R-:W-:Y:S02]  /*2b10*/  SHF.R.S32.HI R44, RZ, 0x1f, R44 ;  /* 0x0000001fff2c7819 */ /* 0x000fe4000001142c */
[----:B------:R-:W-:Y:S02]  /*2b20*/  SHF.R.S32.HI R40, RZ, 0x1f, R46 ;  /* 0x0000001fff287819 */ /* 0x000fe4000001142e */
[----:B------:R-:W-:Y:S02]  /*2b30*/  R2UR UR62, R31 ;  /* 0x000000001f3e72ca */ /* 0x000fe400000e0000 */
[----:B------:R-:W-:Y:S02]  /*2b40*/  R2UR UR61, R30 ;  /* 0x000000001e3d72ca */ /* 0x000fe400000e0000 */
[----:B------:R-:W-:Y:S01]  /*2b50*/  R2UR UR37, R4 ;  /* 0x00000000042572ca */ /* 0x000fe200000e0000 */
[----:B------:R-:W-:Y:S01]  /*2b60*/  IMAD R4, R9, UR6, RZ ;  /* 0x0000000609047c24 */ /* 0x000fe2000f8e02ff */
[----:B------:R-:W-:-:S02]  /*2b70*/  SHF.R.U32.HI R31, RZ, 0x4, R54 ;  /* 0x00000004ff1f7819 */ /* 0x000fc40000011636 */
[----:B------:R-:W-:Y:S02]  /*2b80*/  SHF.R.U32.HI R30, RZ, 0x3, R54 ;  /* 0x00000003ff1e7819 */ /* 0x000fe40000011636 */
[----:B------:R-:W-:Y:S01]  /*2b90*/  IADD3.X R38, PT, PT, R0, UR11, RZ, P0, !PT ;  /* 0x0000000b00267c10 */ /* 0x000fe200087fe4ff */
[----:B------:R-:W0:Y:S01]  /*2ba0*/  S2R R54, SR_TID.X ;  /* 0x0000000000367919 */ /* 0x000e220000002100 */
[----:B------:R-:W-:Y:S02]  /*2bb0*/  IADD3 R0, P0, PT, R41, UR10, RZ ;  /* 0x0000000a29007c10 */ /* 0x000fe4000ff1e0ff */
[----:B------:R-:W-:Y:S02]  /*2bc0*/  SHF.R.S32.HI R9, RZ, 0x1f, R41 ;  /* 0x0000001fff097819 */ /* 0x000fe40000011429 */
[----:B------:R-:W-:Y:S02]  /*2bd0*/  R2UR UR39, R42 ;  /* 0x000000002a2772ca */ /* 0x000fe400000e0000 */
[----:B------:R-:W-:-:S02]  /*2be0*/  IADD3.X R41, PT, PT, R44, UR11, RZ, P4, !PT ;  /* 0x0000000b2c297c10 */ /* 0x000fc4000a7fe4ff */
[----:B------:R-:W-:Y:S02]  /*2bf0*/  IADD3.X R40, PT, PT, R40, UR11, RZ, P5, !PT ;  /* 0x0000000b28287c10 */ /* 0x000fe4000affe4ff */
[----:B------:R-:W-:Y:S02]  /*2c00*/  IADD3 R42, P5, PT, R12, UR10, RZ ;  /* 0x0000000a0c2a7c10 */ /* 0x000fe4000ffbe0ff */
[----:B------:R-:W-:Y:S02]  /*2c10*/  IADD3 R44, P6, PT, R10, UR10, RZ ;  /* 0x0000000a0a2c7c10 */ /* 0x000fe4000ffde0ff */
[----:B------:R-:W-:Y:S02]  /*2c20*/  R2UR UR36, R0 ;  /* 0x00000000002472ca */ /* 0x000fe400000e0000 */
[----:B------:R-:W-:Y:S02]  /*2c30*/  IADD3 R0, P4, PT, R13, UR10, RZ ;  /* 0x0000000a0d007c10 */ /* 0x000fe4000ff9e0ff */
[----:B------:R-:W-:-:S02]  /*2c40*/  R2UR UR41, R42 ;  /* 0x000000002a2972ca */ /* 0x000fc400000e0000 */
[----:B------:R-:W-:Y:S01]  /*2c50*/  R2UR UR42, R44 ;  /* 0x000000002c2a72ca */ /* 0x000fe200000e0000 */
[----:B------:R-:W-:Y:S01]  /*2c60*/  IMAD R44, R11, UR6, RZ ;  /* 0x000000060b2c7c24 */ /* 0x000fe2000f8e02ff */
[----:B------:R-:W-:Y:S01]  /*2c70*/  SHF.R.S32.HI R43, RZ, 0x1f, R43 ;  /* 0x0000001fff2b7819 */ /* 0x000fe2000001142b */
[----:B------:R-:W-:Y:S01]  /*2c80*/  USHF.R.S32.HI UR6, URZ, 0x1f, UR5 ;  /* 0x0000001fff067899 */ /* 0x000fe20008011405 */
[----:B------:R-:W-:Y:S02]  /*2c90*/  SHF.R.S32.HI R42, RZ, 0x1f, R47 ;  /* 0x0000001fff2a7819 */ /* 0x000fe4000001142f */
[----:B------:R-:W-:Y:S01]  /*2ca0*/  IADD3.X R9, PT, PT, R9, UR11, RZ, P0, !PT ;  /* 0x0000000b09097c10 */ /* 0x000fe200087fe4ff */
[----:B------:R-:W-:Y:S01]  /*2cb0*/  ULEA.HI UR6, UR6, UR5, URZ, 0x7 ;  /* 0x0000000506067291 */ /* 0x000fe2000f8f38ff */
[----:B------:R-:W-:Y:S01]  /*2cc0*/  R2UR UR40, R0 ;  /* 0x00000000002872ca */ /* 0x000fe200000e0000 */
[----:B------:R-:W-:Y:S01]  /*2cd0*/  USHF.L.U32 UR5, UR71, 0x7, URZ ;  /* 0x0000000747057899 */ /* 0x000fe200080006ff */
[----:B------:R-:W-:Y:S01]  /*2ce0*/  IADD3.X R43, PT, PT, R43, UR11, RZ, P1, !PT ;  /* 0x0000000b2b2b7c10 */ /* 0x000fe20008ffe4ff */
[----:B------:R-:W-:Y:S01]  /*2cf0*/  USHF.R.S32.HI UR6, URZ, 0x7, UR6 ;  /* 0x00000007ff067899 */ /* 0x000fe20008011406 */
[----:B------:R-:W-:-:S02]  /*2d00*/  IADD3 R46, P0, PT, R4, UR10, RZ ;  /* 0x0000000a042e7c10 */ /* 0x000fc4000ff1e0ff */
[----:B------:R-:W-:Y:S02]  /*2d10*/  SHF.R.S32.HI R11, RZ, 0x1f, R45 ;  /* 0x0000001fff0b7819 */ /* 0x000fe4000001142d */
[----:B------:R-:W-:Y:S02]  /*2d20*/  IADD3 R0, P1, PT, R56, UR10, RZ ;  /* 0x0000000a38007c10 */ /* 0x000fe4000ff3e0ff */
[----:B------:R-:W-:Y:S02]  /*2d30*/  IADD3.X R42, PT, PT, R42, UR11, RZ, P2, !PT ;  /* 0x0000000b2a2a7c10 */ /* 0x000fe400097fe4ff */
[----:B------:R-:W-:Y:S01]  /*2d40*/  IADD3 R45, P2, PT, R44, UR10, RZ ;  /* 0x0000000a2c2d7c10 */ /* 0x000fe2000ff5e0ff */
[----:B------:R1:W-:Y:S01]  /*2d50*/  STL [R1+0x50], R0 ;  /* 0x0000500001007387 */ /* 0x0003e20000100800 */
[----:B------:R-:W-:Y:S02]  /*2d60*/  SHF.R.S32.HI R56, RZ, 0x1f, R56 ;  /* 0x0000001fff387819 */ /* 0x000fe40000011438 */
[----:B------:R-:W-:Y:S01]  /*2d70*/  SHF.R.S32.HI R44, RZ, 0x1f, R44 ;  /* 0x0000001fff2c7819 */ /* 0x000fe2000001142c */
[----:B------:R2:W-:Y:S01]  /*2d80*/  STL [R1+0x54], R45 ;  /* 0x0000542d01007387 */ /* 0x0005e20000100800 */
[----:B------:R-:W-:-:S02]  /*2d90*/  LOP3.LUT R6, R31, 0x1ff, R53, 0x78, !PT ;  /* 0x000001ff1f067812 */ /* 0x000fc400078e7835 */
[----:B------:R-:W-:Y:S02]  /*2da0*/  R2UR UR43, R46 ;  /* 0x000000002e2b72ca */ /* 0x000fe400000e0000 */
[----:B------:R-:W-:Y:S02]  /*2db0*/  IADD3.X R46, PT, PT, R56, UR11, RZ, P1, !PT ;  /* 0x0000000b382e7c10 */ /* 0x000fe40008ffe4ff */
[----:B------:R-:W-:Y:S02]  /*2dc0*/  IADD3.X R44, PT, PT, R44, UR11, RZ, P2, !PT ;  /* 0x0000000b2c2c7c10 */ /* 0x000fe400097fe4ff */
[----:B------:R-:W-:Y:S01]  /*2dd0*/  LOP3.LUT R7, R6, 0x20, RZ, 0x3c, !PT ;  /* 0x0000002006077812 */ /* 0x000fe200078e3cff */
[----:B------:R3:W-:Y:S01]  /*2de0*/  STL [R1+0xd4], R46 ;  /* 0x0000d42e01007387 */ /* 0x0007e20000100800 */
[----:B------:R-:W-:Y:S02]  /*2df0*/  LOP3.LUT R7, R48, 0x40, RZ, 0x3c, !PT ;  /* 0x0000004030077812 */ /* 0x000fe400078e3cff */
[----:B------:R-:W-:Y:S01]  /*2e00*/  SHF.R.S32.HI R4, RZ, 0x1f, R4 ;  /* 0x0000001fff047819 */ /* 0x000fe20000011404 */
[----:B------:R3:W-:Y:S01]  /*2e10*/  STL [R1+0xdc], R44 ;  /* 0x0000dc2c01007387 */ /* 0x0007e20000100800 */
[----:B------:R-:W-:-:S02]  /*2e20*/  IADD3.X R11, PT, PT, R11, UR11, RZ, P3, !PT ;  /* 0x0000000b0b0b7c10 */ /* 0x000fc40009ffe4ff */
[----:B-1----:R-:W-:Y:S01]  /*2e30*/  IADD3 R0, P3, PT, R8, UR8, RZ ;  /* 0x0000000808007c10 */ /* 0x002fe2000ff7e0ff */
[----:B------:R3:W-:Y:S01]  /*2e40*/  STL [R1+0x1ac], R7 ;  /* 0x0001ac0701007387 */ /* 0x0007e20000100800 */
[----:B--2---:R-:W-:Y:S01]  /*2e50*/  IADD3.X R45, PT, PT, R4, UR11, RZ, P0, !PT ;  /* 0x0000000b042d7c10 */ /* 0x004fe200087fe4ff */
[----:B------:R-:W-:Y:S01]  /*2e60*/  USHF.L.U32 UR8, UR72, 0x7, URZ ;  /* 0x0000000748087899 */ /* 0x000fe200080006ff */
[C---:B0-----:R-:W-:Y:S02]  /*2e70*/  LEA.HI R57, R54.reuse, 0x18, RZ, 0x1a ;  /* 0x0000001836397811 */ /* 0x041fe400078fd0ff */
[----:B------:R-:W-:Y:S02]  /*2e80*/  LEA.HI R54, R54, 0x8, RZ, 0x1a ;  /* 0x0000000836367811 */ /* 0x000fe400078fd0ff */
[----:B------:R-:W-:Y:S01]  /*2e90*/  LEA.HI.X.SX32 R4, R8, UR9, 0x1, P3 ;  /* 0x0000000908047c11 */ /* 0x000fe200098f0eff */
[----:B------:R-:W-:Y:S01]  /*2ea0*/  IMAD R29, R57, UR72, RZ ;  /* 0x00000048391d7c24 */ /* 0x000fe2000f8e02ff */
[----:B------:R-:W-:Y:S01]  /*2eb0*/  R2UR UR66, R32 ;  /* 0x00000000204272ca */ /* 0x000fe200000e0000 */
[----:B------:R-:W-:Y:S01]  /*2ec0*/  IMAD R32, R28, UR72, RZ ;  /* 0x000000481c207c24 */ /* 0x000fe2000f8e02ff */
[----:B------:R-:W-:Y:S01]  /*2ed0*/  SHF.R.S32.HI R13, RZ, 0x1f, R13 ;  /* 0x0000001fff0d7819 */ /* 0x000fe2000001140d */
[----:B------:R-:W-:Y:S01]  /*2ee0*/  IMAD R28, R59, UR72, RZ ;  /* 0x000000483b1c7c24 */ /* 0x000fe2000f8e02ff */
[----:B------:R-:W-:Y:S01]  /*2ef0*/  SHF.R.S32.HI R12, RZ, 0x1f, R12 ;  /* 0x0000001fff0c7819 */ /* 0x000fe2000001140c */
[----:B------:R-:W-:Y:S01]  /*2f00*/  IMAD R28, R60, UR72, RZ ;  /* 0x000000483c1c7c24 */ /* 0x000fe2000f8e02ff */
[----:B------:R-:W-:Y:S01]  /*2f10*/  SHF.R.S32.HI R10, RZ, 0x1f, R10 ;  /* 0x0000001fff0a7819 */ /* 0x000fe2000001140a */
[----:B------:R-:W-:Y:S01]  /*2f20*/  IMAD R28, R54, UR72, RZ ;  /* 0x00000048361c7c24 */ /* 0x000fe2000f8e02ff */
[----:B------:R-:W-:Y:S01]  /*2f30*/  R2UR UR58, R39 ;  /* 0x00000000273a72ca */ /* 0x000fe200000e0000 */
[----:B------:R-:W-:Y:S01]  /*2f40*/  IMAD R32, R61, UR72, RZ ;  /* 0x000000483d207c24 */ /* 0x000fe2000f8e02ff */
[----:B------:R-:W-:-:S02]  /*2f50*/  R2UR UR57, R34 ;  /* 0x00000000223972ca */ /* 0x000fc400000e0000 */
[----:B------:R-:W-:Y:S02]  /*2f60*/  R2UR UR56, R33 ;  /* 0x00000000213872ca */ /* 0x000fe400000e0000 */
[----:B------:R-:W-:Y:S02]  /*2f70*/  R2UR UR54, R38 ;  /* 0x00000000263672ca */ /* 0x000fe400000e0000 */
[----:B------:R-:W-:Y:S02]  /*2f80*/  R2UR UR53, R37 ;  /* 0x00000000253572ca */ /* 0x000fe400000e0000 */
[----:B------:R-:W-:Y:S02]  /*2f90*/  R2UR UR52, R36 ;  /* 0x00000000243472ca */ /* 0x000fe400000e0000 */
[----:B------:R-:W-:Y:S02]  /*2fa0*/  R2UR UR51, R35 ;  /* 0x00000000233372ca */ /* 0x000fe400000e0000 */
[----:B------:R-:W-:-:S02]  /*2fb0*/  R2UR UR50, R41 ;  /* 0x00000000293272ca */ /* 0x000fc400000e0000 */
[----:B------:R-:W-:Y:S02]  /*2fc0*/  R2UR UR49, R40 ;  /* 0x00000000283172ca */ /* 0x000fe400000e0000 */
[----:B------:R-:W-:Y:S02]  /*2fd0*/  R2UR UR47, R43 ;  /* 0x000000002b2f72ca */ /* 0x000fe400000e0000 */
[----:B------:R-:W-:Y:S02]  /*2fe0*/  R2UR UR46, R42 ;  /* 0x000000002a2e72ca */ /* 0x000fe400000e0000 */
[----:B------:R-:W-:Y:S02]  /*2ff0*/  R2UR UR9, R45 ;  /* 0x000000002d0972ca */ /* 0x000fe400000e0000 */
[----:B------:R-:W-:Y:S02]  /*3000*/  IADD3.X R13, PT, PT, R13, UR11, RZ, P4, !PT ;  /* 0x0000000b0d0d7c10 */ /* 0x000fe4000a7fe4ff */
[----:B------:R-:W-:-:S02]  /*3010*/  IADD3.X R12, PT, PT, R12, UR11, RZ, P5, !PT ;  /* 0x0000000b0c0c7c10 */ /* 0x000fc4000affe4ff */
[----:B------:R-:W-:Y:S02]  /*3020*/  IADD3.X R10, PT, PT, R10, UR11, RZ, P6, !PT ;  /* 0x0000000b0a0a7c10 */ /* 0x000fe4000b7fe4ff */
[----:B------:R-:W-:Y:S02]  /*3030*/  LOP3.LUT R54, R53, 0x7f, RZ, 0xc0, !PT ;  /* 0x0000007f35367812 */ /* 0x000fe400078ec0ff */
[----:B------:R-:W-:Y:S02]  /*3040*/  LOP3.LUT R5, R30, 0x1ff, R53, 0x78, !PT ;  /* 0x000001ff1e057812 */ /* 0x000fe400078e7835 */
[----:B------:R-:W-:Y:S01]  /*3050*/  R2UR UR70, R14 ;  /* 0x000000000e4672ca */ /* 0x000fe200000e0000 */
[----:B------:R-:W-:Y:S01]  /*3060*/  IMAD R59, R54, UR71, RZ ;  /* 0x00000047363b7c24 */ /* 0x000fe2000f8e02ff */
[----:B------:R-:W-:Y:S02]  /*3070*/  R2UR UR69, R16 ;  /* 0x00000000104572ca */ /* 0x000fe400000e0000 */
[----:B------:R-:W-:-:S02]  /*3080*/  R2UR UR68, R18 ;  /* 0x00000000124472ca */ /* 0x000fc400000e0000 */
[----:B------:R-:W-:Y:S02]  /*3090*/  R2UR UR67, R24 ;  /* 0x00000000184372ca */ /* 0x000fe400000e0000 */
[----:B------:R-:W-:Y:S02]  /*30a0*/  R2UR UR65, R27 ;  /* 0x000000001b4172ca */ /* 0x000fe400000e0000 */
[----:B------:R-:W-:Y:S02]  /*30b0*/  R2UR UR64, R25 ;  /* 0x00000000194072ca */ /* 0x000fe400000e0000 */
[----:B------:R-:W-:Y:S02]  /*30c0*/  CS2R R24, SRZ ;  /* 0x0000000000187805 */ /* 0x000fe4000001ff00 */
[----:B------:R-:W-:Y:S02]  /*30d0*/  R2UR UR63, R15 ;  /* 0x000000000f3f72ca */ /* 0x000fe400000e0000 */
[----:B------:R-:W-:-:S02]  /*30e0*/  CS2R R14, SRZ ;  /* 0x00000000000e7805 */ /* 0x000fc4000001ff00 */
[----:B------:R-:W-:Y:S02]  /*30f0*/  R2UR UR60, R26 ;  /* 0x000000001a3c72ca */ /* 0x000fe400000e0000 */
[----:B------:R-:W-:Y:S02]  /*3100*/  CS2R R26, SRZ ;  /* 0x00000000001a7805 */ /* 0x000fe4000001ff00 */
[----:B------:R-:W-:Y:S02]  /*3110*/  R2UR UR59, R17 ;  /* 0x00000000113b72ca */ /* 0x000fe400000e0000 */
[----:B------:R-:W-:Y:S02]  /*3120*/  CS2R R16, SRZ ;  /* 0x0000000000107805 */ /* 0x000fe4000001ff00 */
[----:B------:R-:W-:Y:S02]  /*3130*/  R2UR UR55, R19 ;  /* 0x00000000133772ca */ /* 0x000fe400000e0000 */
[----:B------:R-:W-:-:S02]  /*3140*/  CS2R R18, SRZ ;  /* 0x0000000000127805 */ /* 0x000fc4000001ff00 */
[----:B------:R-:W-:Y:S02]  /*3150*/  R2UR UR48, R9 ;  /* 0x00000000093072ca */ /* 0x000fe400000e0000 */
[----:B------:R-:W-:Y:S02]  /*3160*/  CS2R R8, SRZ ;  /* 0x0000000000087805 */ /* 0x000fe4000001ff00 */
[----:B------:R-:W-:Y:S02]  /*3170*/  R2UR UR45, R11 ;  /* 0x000000000b2d72ca */ /* 0x000fe400000e0000 */
[----:B------:R-:W-:Y:S02]  /*3180*/  R2UR UR44, R13 ;  /* 0x000000000d2c72ca */ /* 0x000fe400000e0000 */
[----:B------:R-:W-:Y:S02]  /*3190*/  R2UR UR11, R12 ;  /* 0x000000000c0b72ca */ /* 0x000fe400000e0000 */
[----:B------:R-:W-:-:S02]  /*31a0*/  CS2R R12, SRZ ;  /* 0x00000000000c7805 */ /* 0x000fc4000001ff00 */
[----:B------:R-:W-:Y:S02]  /*31b0*/  R2UR UR10, R10 ;  /* 0x000000000a0a72ca */ /* 0x000fe400000e0000 */
[----:B------:R-:W-:Y:S02]  /*31c0*/  CS2R R10, SRZ ;  /* 0x00000000000a7805 */ /* 0x000fe4000001ff00 */
[----:B------:R-:W-:Y:S02]  /*31d0*/  LOP3.LUT R20, R5, 0x40, RZ, 0x3c, !PT ;  /* 0x0000004005147812 */ /* 0x000fe400078e3cff */
[----:B---3--:R-:W-:-:S09]  /*31e0*/  LOP3.LUT R2, R3, 0x20, RZ, 0x3c, !PT ;  /* 0x0000002003027812 */ /* 0x008fd200078e3cff */
.L_x_2:
[----:B0-----:R-:W0:Y:S01]  /*31f0*/  S2R R21, SR_TID.X ;  /* 0x0000000000157919 */ /* 0x001e220000002100 */
[----:B------:R-:W1:Y:S01]  /*3200*/  LDCU UR71, c[0x0][0x3a8] ;  /* 0x00007500ff4777ac */ /* 0x000e620008000800 */
[----:B------:R-:W-:Y:S01]  /*3210*/  PRMT R23, RZ, 0x7610, R23 ;  /* 0x00007610ff177816 */ /* 0x000fe20000000017 */
[----:B------:R2:W-:Y:S01]  /*3220*/  STL [R1+0x210], R26 ;  /* 0x0002101a01007387 */ /* 0x0005e20000100800 */
[----:B------:R-:W3:Y:S01]  /*3230*/  LDCU UR72, c[0x0][0x3a8] ;  /* 0x00007500ff4877ac */ /* 0x000ee20008000800 */
[----:B------:R-:W4:Y:S02]  /*3240*/  S2R R28, SR_TID.X ;  /* 0x00000000001c7919 */ /* 0x000f240000002100 */
[----:B------:R-:W-:Y:S01]  /*3250*/  STL [R1+0x20c], R27 ;  /* 0x00020c1b01007387 */ /* 0x000fe20000100800 */
[----:B--2---:R-:W2:Y:S03]  /*3260*/  S2R R26, SR_TID.X ;  /* 0x00000000001a7919 */ /* 0x004ea60000002100 */
[----:B------:R-:W-:Y:S04]  /*3270*/  STL [R1+0x208], R8 ;  /* 0x0002080801007387 */ /* 0x000fe80000100800 */
[----:B------:R-:W-:Y:S01]  /*3280*/  STL [R1+0x204], R9 ;  /* 0x0002040901007387 */ /* 0x000fe20000100800 */
[----:B------:R-:W-:-:S02]  /*3290*/  PRMT R34, RZ, 0x7610, R34 ;  /* 0x00007610ff227816 */ /* 0x000fc40000000022 */
[----:B------:R-:W-:Y:S01]  /*32a0*/  PRMT R35, RZ, 0x7610, R35 ;  /* 0x00007610ff237816 */ /* 0x000fe20000000023 */
[----:B------:R1:W-:Y:S01]  /*32b0*/  STL [R1+0x200], R10 ;  /* 0x0002000a01007387 */ /* 0x0003e20000100800 */
[----:B0-----:R-:W-:-:S03]  /*32c0*/  LEA.HI R22, R21, 0x8, RZ, 0x1a ;  /* 0x0000000815167811 */ /* 0x001fc600078fd0ff */
[----:B------:R0:W-:Y:S02]  /*32d0*/  STL [R1+0x1fc], R11 ;  /* 0x0001fc0b01007387 */ /* 0x0001e40000100800 */
[----:B-1----:R-:W-:Y:S01]  /*32e0*/  IMAD R29, R22, UR71, RZ ;  /* 0x00000047161d7c24 */ /* 0x002fe2000f8e02ff */
[----:B------:R-:W1:Y:S01]  /*32f0*/  LDCU UR71, c[0x0][0x3a8] ;  /* 0x00007500ff4777ac */ /* 0x000e620008000800 */
[----:B------:R-:W-:Y:S01]  /*3300*/  PRMT R36, RZ, 0x7610, R36 ;  /* 0x00007610ff247816 */ /* 0x000fe20000000024 */
[----:B------:R-:W-:Y:S01]  /*3310*/  STL [R1+0x1f8], R12 ;  /* 0x0001f80c01007387 */ /* 0x000fe20000100800 */
[----:B----4-:R-:W-:Y:S02]  /*3320*/  LEA.HI R32, R28, 0x28, RZ, 0x1a ;  /* 0x000000281c207811 */ /* 0x010fe400078fd0ff */
[----:B------:R-:W-:Y:S01]  /*3330*/  PRMT R37, RZ, 0x7610, R37 ;  /* 0x00007610ff257816 */ /* 0x000fe20000000025 */
[----:B------:R-:W-:Y:S01]  /*3340*/  STL [R1+0x1f4], R13 ;  /* 0x0001f40d01007387 */ /* 0x000fe20000100800 */
[----:B--2---:R-:W-:-:S03]  /*3350*/  LEA.HI R7, R26, 0x8, RZ, 0x1a ;  /* 0x000000081a077811 */ /* 0x004fc600078fd0ff */
[----:B------:R-:W-:Y:S01]  /*3360*/  STL [R1+0x1f0], R14 ;  /* 0x0001f00e01007387 */ /* 0x000fe20000100800 */
[C---:B------:R-:W-:Y:S02]  /*3370*/  LEA.HI R20, R26.reuse, 0x18, RZ, 0x1a ;  /* 0x000000181a147811 */ /* 0x040fe400078fd0ff */
[----:B------:R-:W-:Y:S01]  /*3380*/  ISETP.GE.AND P6, PT, R7, UR7, PT ;  /* 0x0000000707007c0c */ /* 0x000fe2000bfc6270 */
[----:B------:R-:W-:Y:S01]  /*3390*/  STL [R1+0x1ec], R15 ;  /* 0x0001ec0f01007387 */ /* 0x000fe20000100800 */
[----:B------:R-:W-:Y:S02]  /*33a0*/  LEA.HI R21, R26, 0x28, RZ, 0x1a ;  /* 0x000000281a157811 */ /* 0x000fe400078fd0ff */
[----:B------:R-:W-:Y:S01]  /*33b0*/  ISETP.GE.AND P5, PT, R20, UR7, PT ;  /* 0x0000000714007c0c */ /* 0x000fe2000bfa6270 */
[----:B-1----:R-:W-:Y:S01]  /*33c0*/  IMAD R32, R32, UR71, RZ ;  /* 0x0000004720207c24 */ /* 0x002fe2000f8e02ff */
[----:B------:R-:W-:Y:S01]  /*33d0*/  IADD3 R20, P0, PT, R29, R0, RZ ;  /* 0x000000001d147210 */ /* 0x000fe20007f1e0ff */
[----:B------:R-:W1:Y:S01]  /*33e0*/  LDCU UR71, c[0x0][0x3a8] ;  /* 0x00007500ff4777ac */ /* 0x000e620008000800 */
[----:B------:R-:W-:Y:S01]  /*33f0*/  ISETP.GE.AND P4, PT, R21, UR7, PT ;  /* 0x0000000715007c0c */ /* 0x000fe2000bf86270 */
[----:B------:R-:W-:Y:S01]  /*3400*/  STL [R1+0x1e8], R16 ;  /* 0x0001e81001007387 */ /* 0x000fe20000100800 */
[----:B------:R-:W-:-:S02]  /*3410*/  LEA.HI.X.SX32 R21, R29, R4, 0x1, P0 ;  /* 0x000000041d157211 */ /* 0x000fc400000f0eff */
[----:B------:R-:W-:Y:S01]  /*3420*/  LEA.HI R29, R28, 0x18, RZ, 0x1a ;  /* 0x000000181c1d7811 */ /* 0x000fe200078fd0ff */
[----:B------:R-:W-:Y:S01]  /*3430*/  STL [R1+0x1e4], R17 ;  /* 0x0001e41101007387 */ /* 0x000fe20000100800 */
[C---:B------:R-:W-:Y:S02]  /*3440*/  LEA.HI R22, R26.reuse, 0x58, RZ, 0x1a ;  /* 0x000000581a167811 */ /* 0x040fe400078fd0ff */
[----:B------:R-:W-:Y:S01]  /*3450*/  LEA.HI R7, R26, 0x38, RZ, 0x1a ;  /* 0x000000381a077811 */ /* 0x000fe200078fd0ff */
[----:B------:R2:W4:Y:S01]  /*3460*/  @!P6 LDG.E.U8 R23, desc[UR12][R20.64] ;  /* 0x0000000c1417e981 */ /* 0x000522000c1e1100 */
[----:B------:R-:W-:Y:S01]  /*3470*/  IADD3 R30, P6, PT, R32, R0, RZ ;  /* 0x00000000201e7210 */ /* 0x000fe20007fde0ff */
[----:B---3--:R-:W-:Y:S01]  /*3480*/  IMAD R33, R29, UR72, RZ ;  /* 0x000000481d217c24 */ /* 0x008fe2000f8e02ff */
[----:B------:R-:W3:Y:S01]  /*3490*/  LDCU UR72, c[0x0][0x3a8] ;  /* 0x00007500ff4877ac */ /* 0x000ee20008000800 */
[----:B------:R-:W-:Y:S01]  /*34a0*/  ISETP.GE.AND P0, PT, R22, UR7, PT ;  /* 0x0000000716007c0c */ /* 0x000fe2000bf06270 */
[----:B------:R-:W-:Y:S01]  /*34b0*/  STL [R1+0x1e0], R18 ;  /* 0x0001e01201007387 */ /* 0x000fe20000100800 */
[----:B------:R-:W-:-:S02]  /*34c0*/  LEA.HI.X.SX32 R31, R32, R4, 0x1, P6 ;  /* 0x00000004201f7211 */ /* 0x000fc400030f0eff */
[----:B------:R-:W-:Y:S01]  /*34d0*/  IADD3 R28, P1, PT, R33, R0, RZ ;  /* 0x00000000211c7210 */ /* 0x000fe20007f3e0ff */
[----:B------:R-:W0:Y:S01]  /*34e0*/  S2R R32, SR_TID.X ;  /* 0x0000000000207919 */ /* 0x000e220000002100 */
[----:B------:R-:W-:Y:S02]  /*34f0*/  ISETP.GE.AND P3, PT, R7, UR7, PT ;  /* 0x0000000707007c0c */ /* 0x000fe4000bf66270 */
[----:B------:R-:W-:Y:S01]  /*3500*/  LEA.HI.X.SX32 R29, R33, R4, 0x1, P1 ;  /* 0x00000004211d7211 */ /* 0x000fe200008f0eff */
[----:B------:R-:W-:Y:S01]  /*3510*/  STL [R1+0x1dc], R19 ;  /* 0x0001dc1301007387 */ /* 0x000fe20000100800 */
[----:B--2---:R-:W-:Y:S02]  /*3520*/  PRMT R21, RZ, 0x7610, R21 ;  /* 0x00007610ff157816 */ /* 0x004fe40000000015 */
[----:B------:R-:W-:Y:S01]  /*3530*/  PRMT R22, RZ, 0x7610, R22 ;  /* 0x00007610ff167816 */ /* 0x000fe20000000016 */
[----:B------:R-:W2:Y:S01]  /*3540*/  LDL R10, [R1+0x54] ;  /* 0x00005400010a7983 */ /* 0x000ea20000100800 */
[----:B------:R-:W-:-:S03]  /*3550*/  LEA.HI R7, R26, 0x48, RZ, 0x1a ;  /* 0x000000481a077811 */ /* 0x000fc600078fd0ff */
[----:B------:R0:W2:Y:S01]  /*3560*/  @!P4 LDG.E.U8 R21, desc[UR12][R30.64] ;  /* 0x0000000c1e15c981 */ /* 0x0000a2000c1e1100 */
[----:B------:R-:W-:-:S03]  /*3570*/  ISETP.GE.AND P2, PT, R7, UR7, PT ;  /* 0x0000000707007c0c */ /* 0x000fc6000bf46270 */
[----:B------:R0:W2:Y:S02]  /*3580*/  @!P5 LDG.E.U8 R22, desc[UR12][R28.64] ;  /* 0x0000000c1c16d981 */ /* 0x0000a4000c1e1100 */
[----:B0-----:R-:W-:-:S05]  /*3590*/  LEA.HI R33, R32, 0x48, RZ, 0x1a ;  /* 0x0000004820217811 */ /* 0x001fca00078fd0ff */
[----:B-1----:R-:W-:Y:S01]  /*35a0*/  IMAD R33, R33, UR71, RZ ;  /* 0x0000004721217c24 */ /* 0x002fe2000f8e02ff */
[----:B------:R-:W-:Y:S01]  /*35b0*/  LEA.HI R27, R32, 0x38, RZ, 0x1a ;  /* 0x00000038201b7811 */ /* 0x000fe200078fd0ff */
[----:B------:R-:W0:Y:S03]  /*35c0*/  LDCU UR71, c[0x0][0x3a8] ;  /* 0x00007500ff4777ac */ /* 0x000e260008000800 */
[----:B------:R-:W-:-:S04]  /*35d0*/  IADD3 R30, P4, PT, R33, R0, RZ ;  /* 0x00000000211e7210 */ /* 0x000fc80007f9e0ff */
[----:B------:R-:W-:Y:S02]  /*35e0*/  LEA.HI.X.SX32 R31, R33, R4, 0x1, P4 ;  /* 0x00000004211f7211 */ /* 0x000fe400020f0eff */
[----:B------:R-:W1:Y:S01]  /*35f0*/  S2R R33, SR_TID.X ;  /* 0x0000000000217919 */ /* 0x000e620000002100 */
[----:B---3--:R-:W-:Y:S01]  /*3600*/  IMAD R27, R27, UR72, RZ ;  /* 0x000000481b1b7c24 */ /* 0x008fe2000f8e02ff */
[----:B------:R-:W3:Y:S04]  /*3610*/  LDCU UR72, c[0x0][0x3a8] ;  /* 0x00007500ff4877ac */ /* 0x000ee80008000800 */
[----:B------:R-:W-:-:S04]  /*3620*/  IADD3 R28, P5, PT, R27, R0, RZ ;  /* 0x000000001b1c7210 */ /* 0x000fc80007fbe0ff */
[----:B------:R-:W-:Y:S02]  /*3630*/  LEA.HI.X.SX32 R29, R27, R4, 0x1, P5 ;  /* 0x000000041b1d7211 */ /* 0x000fe400028f0eff */
[----:B------:R-:W0:Y:S01]  /*3640*/  S2R R27, SR_TID.X ;  /* 0x00000000001b7919 */ /* 0x000e220000002100 */
[----:B------:R-:W-:Y:S02]  /*3650*/  LEA.HI R7, R26, 0x68, RZ, 0x1a ;  /* 0x000000681a077811 */ /* 0x000fe400078fd0ff */
[----:B------:R-:W-:Y:S02]  /*3660*/  SHF.R.U32.HI R32, RZ, 0x6, R26 ;  /* 0x00000006ff207819 */ /* 0x000fe4000001161a */
[----:B------:R-:W-:Y:S02]  /*3670*/  PRMT R20, RZ, 0x7610, R20 ;  /* 0x00007610ff147816 */ /* 0x000fe40000000014 */
[----:B------:R-:W-:Y:S02]  /*3680*/  ISETP.GE.AND P1, PT, R7, UR7, PT ;  /* 0x0000000707007c0c */ /* 0x000fe4000bf26270 */
[----:B------:R-:W-:-:S02]  /*3690*/  PRMT R7, RZ, 0x7610, R7 ;  /* 0x00007610ff077816 */ /* 0x000fc40000000007 */
[----:B------:R-:W-:Y:S01]  /*36a0*/  SGXT.U32 R32, R32, 0x3 ;  /* 0x000000032020781a */ /* 0x000fe20000000000 */
[----:B------:R0:W2:Y:S04]  /*36b0*/  @!P3 LDG.E.U8 R20, desc[UR12][R28.64] ;  /* 0x0000000c1c14b981 */ /* 0x0000a8000c1e1100 */
[----:B------:R0:W2:Y:S01]  /*36c0*/  @!P2 LDG.E.U8 R7, desc[UR12][R30.64] ;  /* 0x0000000c1e07a981 */ /* 0x0000a2000c1e1100 */
[--C-:B-1----:R-:W-:Y:S02]  /*36d0*/  SHF.R.U32.HI R8, RZ, 0x6, R33.reuse ;  /* 0x00000006ff087819 */ /* 0x102fe40000011621 */
[----:B------:R-:W-:Y:S02]  /*36e0*/  SHF.R.U32.HI R9, RZ, 0x6, R33 ;  /* 0x00000006ff097819 */ /* 0x000fe40000011621 */
[----:B------:R-:W-:-:S02]  /*36f0*/  SGXT.U32 R8, R8, 0x3 ;  /* 0x000000030808781a */ /* 0x000fc40000000000 */
[----:B------:R-:W-:Y:S02]  /*3700*/  SGXT.U32 R9, R9, 0x3 ;  /* 0x000000030909781a */ /* 0x000fe40000000000 */
[----:B------:R-:W-:-:S03]  /*3710*/  LOP3.LUT R8, R8, 0x10, RZ, 0xfc, !PT ;  /* 0x0000001008087812 */ /* 0x000fc600078efcff */
[----:B---3--:R-:W-:Y:S01]  /*3720*/  IMAD R9, R9, UR72, RZ ;  /* 0x0000004809097c24 */ /* 0x008fe2000f8e02ff */
[----:B0-----:R-:W-:Y:S01]  /*3730*/  LOP3.LUT R28, R32, 0x10, RZ, 0xfc, !PT ;  /* 0x00000010201c7812 */ /* 0x001fe200078efcff */
[----:B------:R-:W-:Y:S01]  /*3740*/  IMAD R8, R8, UR71, RZ ;  /* 0x0000004708087c24 */ /* 0x000fe2000f8e02ff */
[----:B------:R-:W0:Y:S01]  /*3750*/  LDCU UR72, c[0x0][0x3a8] ;  /* 0x00007500ff4877ac */ /* 0x000e220008000800 */
[----:B------:R-:W-:Y:S02]  /*3760*/  LOP3.LUT R29, R32, 0x20, RZ, 0xfc, !PT ;  /* 0x00000020201d7812 */ /* 0x000fe400078efcff */
[-C--:B------:R-:W-:Y:S01]  /*3770*/  IADD3 R30, P4, PT, R9, R0.reuse, RZ ;  /* 0x00000000091e7210 */ /* 0x080fe20007f9e0ff */
[----:B------:R-:W1:Y:S01]  /*3780*/  LDCU UR71, c[0x0][0x3a8] ;  /* 0x00007500ff4777ac */ /* 0x000e620008000800 */
[----:B------:R-:W-:Y:S02]  /*3790*/  ISETP.GE.AND P2, PT, R28, UR7, PT ;  /* 0x000000071c007c0c */ /* 0x000fe4000bf46270 */
[----:B------:R-:W-:-:S02]  /*37a0*/  IADD3 R28, P5, PT, R8, R0, RZ ;  /* 0x00000000081c7210 */ /* 0x000fc40007fbe0ff */
[-C--:B------:R-:W-:Y:S02]  /*37b0*/  LEA.HI.X.SX32 R31, R9, R4.reuse, 0x1, P4 ;  /* 0x00000004091f7211 */ /* 0x080fe400020f0eff */
[----:B------:R-:W-:Y:S02]  /*37c0*/  ISETP.GE.AND P4, PT, R29, UR7, PT ;  /* 0x000000071d007c0c */ /* 0x000fe4000bf86270 */
[--C-:B------:R-:W-:Y:S02]  /*37d0*/  SHF.R.U32.HI R9, RZ, 0x6, R27.reuse ;  /* 0x00000006ff097819 */ /* 0x100fe4000001161b */
[----:B------:R-:W-:Y:S02]  /*37e0*/  LEA.HI.X.SX32 R29, R8, R4, 0x1, P5 ;  /* 0x00000004081d7211 */ /* 0x000fe400028f0eff */
[----:B------:R-:W-:Y:S02]  /*37f0*/  SHF.R.U32.HI R8, RZ, 0x6, R27 ;  /* 0x00000006ff087819 */ /* 0x000fe4000001161b */
[----:B------:R-:W-:Y:S01]  /*3800*/  ISETP.GE.AND P3, PT, R32, UR7, PT ;  /* 0x0000000720007c0c */ /* 0x000fe2000bf66270 */
[----:B------:R3:W2:Y:S01]  /*3810*/  @!P2 LDG.E.U8 R35, desc[UR12][R28.64] ;  /* 0x0000000c1c23a981 */ /* 0x0006a2000c1e1100 */
[----:B------:R-:W-:-:S02]  /*3820*/  SGXT.U32 R9, R9, 0x3 ;  /* 0x000000030909781a */ /* 0x000fc40000000000 */
[----:B------:R-:W-:Y:S02]  /*3830*/  SGXT.U32 R8, R8, 0x3 ;  /* 0x000000030808781a */ /* 0x000fe40000000000 */
[----:B------:R-:W-:Y:S02]  /*3840*/  LOP3.LUT R9, R9, 0x20, RZ, 0xfc, !PT ;  /* 0x0000002009097812 */ /* 0x000fe400078efcff */
[----:B------:R-:W-:-:S03]  /*3850*/  LOP3.LUT R8, R8, 0x30, RZ, 0xfc, !PT ;  /* 0x0000003008087812 */ /* 0x000fc600078efcff */
[----:B0-----:R-:W-:Y:S01]  /*3860*/  IMAD R9, R9, UR72, RZ ;  /* 0x0000004809097c24 */ /* 0x001fe2000f8e02ff */
[----:B------:R-:W0:Y:S01]  /*3870*/  LDCU UR72, c[0x0][0x3a8] ;  /* 0x00007500ff4877ac */ /* 0x000e220008000800 */
[----:B-1----:R-:W-:Y:S01]  /*3880*/  IMAD R8, R8, UR71, RZ ;  /* 0x0000004708087c24 */ /* 0x002fe2000f8e02ff */
[----:B------:R1:W4:Y:S01]  /*3890*/  @!P3 LDG.E.U8 R34, desc[UR12][R30.64] ;  /* 0x0000000c1e22b981 */ /* 0x000322000c1e1100 */
[----:B------:R-:W0:Y:S03]  /*38a0*/  LDCU UR71, c[0x0][0x3a8] ;  /* 0x00007500ff4777ac */ /* 0x000e260008000800 */
[-C--:B---3--:R-:W-:Y:S02]  /*38b0*/  IADD3 R28, P3, PT, R8, R0.reuse, RZ ;  /* 0x00000000081c7210 */ /* 0x088fe40007f7e0ff */
[----:B-1----:R-:W-:Y:S02]  /*38c0*/  IADD3 R30, P6, PT, R9, R0, RZ ;  /* 0x00000000091e7210 */ /* 0x002fe40007fde0ff */
[----:B------:R-:W-:-:S02]  /*38d0*/  LOP3.LUT R33, R32, 0x30, RZ, 0xfc, !PT ;  /* 0x0000003020217812 */ /* 0x000fc400078efcff */
[-C--:B------:R-:W-:Y:S02]  /*38e0*/  LEA.HI.X.SX32 R31, R9, R4.reuse, 0x1, P6 ;  /* 0x00000004091f7211 */ /* 0x080fe400030f0eff */
[--C-:B------:R-:W-:Y:S02]  /*38f0*/  SHF.R.U32.HI R9, RZ, 0x6, R27.reuse ;  /* 0x00000006ff097819 */ /* 0x100fe4000001161b */
[----:B------:R-:W-:Y:S01]  /*3900*/  LEA.HI.X.SX32 R29, R8, R4, 0x1, P3 ;  /* 0x00000004081d7211 */ /* 0x000fe200018f0eff */
[----:B------:R1:W3:Y:S01]  /*3910*/  @!P4 LDG.E.U8 R36, desc[UR12][R30.64] ;  /* 0x0000000c1e24c981 */ /* 0x0002e2000c1e1100 */
[----:B------:R-:W-:Y:S02]  /*3920*/  SHF.R.U32.HI R8, RZ, 0x6, R27 ;  /* 0x00000006ff087819 */ /* 0x000fe4000001161b */
[----:B------:R-:W-:Y:S02]  /*3930*/  ISETP.GE.AND P5, PT, R33, UR7, PT ;  /* 0x0000000721007c0c */ /* 0x000fe4000bfa6270 */
[----:B------:R-:W-:-:S02]  /*3940*/  SGXT.U32 R9, R9, 0x3 ;  /* 0x000000030909781a */ /* 0x000fc40000000000 */
[----:B------:R-:W-:Y:S02]  /*3950*/  SGXT.U32 R8, R8, 0x3 ;  /* 0x000000030808781a */ /* 0x000fe40000000000 */
[----:B------:R-:W-:Y:S02]  /*3960*/  LOP3.LUT R9, R9, 0x40, RZ, 0xfc, !PT ;  /* 0x0000004009097812 */ /* 0x000fe400078efcff */
[----:B------:R-:W-:-:S03]  /*3970*/  LOP3.LUT R8, R8, 0x50, RZ, 0xfc, !PT ;  /* 0x0000005008087812 */ /* 0x000fc600078efcff */
[----:B0-----:R-:W-:Y:S01]  /*3980*/  IMAD R9, R9, UR72, RZ ;  /* 0x0000004809097c24 */ /* 0x001fe2000f8e02ff */
[----:B------:R-:W0:Y:S01]  /*3990*/  LDCU UR72, c[0x0][0x3a8] ;  /* 0x00007500ff4877ac */ /* 0x000e220008000800 */
[----:B------:R-:W-:Y:S01]  /*39a0*/  IMAD R8, R8, UR71, RZ ;  /* 0x0000004708087c24 */ /* 0x000fe2000f8e02ff */
[----:B------:R0:W3:Y:S01]  /*39b0*/  @!P5 LDG.E.U8 R37, desc[UR12][R28.64] ;  /* 0x0000000c1c25d981 */ /* 0x0000e2000c1e1100 */
[C---:B------:R-:W-:Y:S01]  /*39c0*/  LOP3.LUT R33, R32.reuse, 0x40, RZ, 0xfc, !PT ;  /* 0x0000004020217812 */ /* 0x040fe200078efcff */
[----:B------:R-:W0:Y:S01]  /*39d0*/  LDCU UR71, c[0x0][0x3a8] ;  /* 0x00007500ff4777ac */ /* 0x000e220008000800 */
[----:B-1----:R-:W-:Y:S02]  /*39e0*/  LOP3.LUT R31, R32, 0x60, RZ, 0xfc, !PT ;  /* 0x00000060201f7812 */ /* 0x002fe400078efcff */
[-C--:B------:R-:W-:Y:S02]  /*39f0*/  IADD3 R30, P6, PT, R8, R0.reuse, RZ ;  /* 0x00000000081e7210 */ /* 0x080fe40007fde0ff */
[----:B0-----:R-:W-:-:S02]  /*3a00*/  IADD3 R28, P4, PT, R9, R0, RZ ;  /* 0x00000000091c7210 */ /* 0x001fc40007f9e0ff */
[----:B------:R-:W-:Y:S02]  /*3a10*/  ISETP.GE.AND P2, PT, R33, UR7, PT ;  /* 0x0000000721007c0c */ /* 0x000fe4000bf46270 */
[-C--:B------:R-:W-:Y:S02]  /*3a20*/  LEA.HI.X.SX32 R29, R9, R4.reuse, 0x1, P4 ;  /* 0x00000004091d7211 */ /* 0x080fe400020f0eff */
[----:B------:R-:W-:Y:S02]  /*3a30*/  ISETP.GE.AND P4, PT, R31, UR7, PT ;  /* 0x000000071f007c0c */ /* 0x000fe4000bf86270 */
[----:B------:R-:W-:Y:S02]  /*3a40*/  SHF.R.U32.HI R9, RZ, 0x6, R27 ;  /* 0x00000006ff097819 */ /* 0x000fe4000001161b */
[----:B------:R-:W-:Y:S02]  /*3a50*/  LOP3.LUT R33, R32, 0x50, RZ, 0xfc, !PT ;  /* 0x0000005020217812 */ /* 0x000fe400078efcff */
[----:B------:R-:W-:-:S02]  /*3a60*/  LEA.HI.X.SX32 R31, R8, R4, 0x1, P6 ;  /* 0x00000004081f7211 */ /* 0x000fc400030f0eff */
[----:B------:R-:W-:Y:S02]  /*3a70*/  SHF.R.U32.HI R8, RZ, 0x6, R27 ;  /* 0x00000006ff087819 */ /* 0x000fe4000001161b */
[----:B------:R-:W-:Y:S02]  /*3a80*/  SGXT.U32 R9, R9, 0x3 ;  /* 0x000000030909781a */ /* 0x000fe40000000000 */
[----:B------:R-:W-:Y:S02]  /*3a90*/  ISETP.GE.AND P3, PT, R33, UR7, PT ;  /* 0x0000000721007c0c */ /* 0x000fe4000bf66270 */
[----:B------:R-:W-:Y:S02]  /*3aa0*/  SGXT.U32 R8, R8, 0x3 ;  /* 0x000000030808781a */ /* 0x000fe40000000000 */
[----:B------:R-:W-:Y:S02]  /*3ab0*/  LOP3.LUT R9, R9, 0x60, RZ, 0xfc, !PT ;  /* 0x0000006009097812 */ /* 0x000fe400078efcff */
[----:B------:R-:W-:-:S02]  /*3ac0*/  LOP3.LUT R8, R8, 0x70, RZ, 0xfc, !PT ;  /* 0x0000007008087812 */ /* 0x000fc400078efcff */
[----:B------:R-:W-:Y:S01]  /*3ad0*/  PRMT R38, RZ, 0x7610, R38 ;  /* 0x00007610ff267816 */ /* 0x000fe20000000026 */
[----:B------:R-:W-:Y:S01]  /*3ae0*/  IMAD R9, R9, UR72, RZ ;  /* 0x0000004809097c24 */ /* 0x000fe2000f8e02ff */
[----:B------:R-:W-:Y:S02]  /*3af0*/  LOP3.LUT R32, R32, 0x70, RZ, 0xfc, !PT ;  /* 0x0000007020207812 */ /* 0x000fe400078efcff */
[----:B------:R-:W-:Y:S01]  /*3b00*/  PRMT R39, RZ, 0x7610, R39 ;  /* 0x00007610ff277816 */ /* 0x000fe20000000027 */
[----:B------:R-:W-:Y:S01]  /*3b10*/  IMAD R8, R8, UR71, RZ ;  /* 0x0000004708087c24 */ /* 0x000fe2000f8e02ff */
[----:B------:R-:W-:Y:S01]  /*3b20*/  ISETP.GE.AND P5, PT, R32, UR7, PT ;  /* 0x0000000720007c0c */ /* 0x000fe2000bfa6270 */
[----:B------:R0:W3:Y:S01]  /*3b30*/  @!P2 LDG.E.U8 R38, desc[UR12][R28.64] ;  /* 0x0000000c1c26a981 */ /* 0x0000e2000c1e1100 */
[----:B------:R-:W-:Y:S01]  /*3b40*/  PRMT R40, RZ, 0x7610, R40 ;  /* 0x00007610ff287816 */ /* 0x000fe20000000028 */
[----:B------:R-:W1:Y:S02]  /*3b50*/  LDCU UR71, c[0x0][0x3a8] ;  /* 0x00007500ff4777ac */ /* 0x000e640008000800 */
[----:B------:R0:W3:Y:S01]  /*3b60*/  @!P3 LDG.E.U8 R39, desc[UR12][R30.64] ;  /* 0x0000000c1e27b981 */ /* 0x0000e2000c1e1100 */
[----:B------:R-:W-:Y:S01]  /*3b70*/  PRMT R41, RZ, 0x7610, R41 ;  /* 0x00007610ff297816 */ /* 0x000fe20000000029 */
[----:B------:R-:W1:Y:S01]  /*3b80*/  LDCU UR72, c[0x0][0x3a8] ;  /* 0x00007500ff4877ac */ /* 0x000e620008000800 */
[----:B0-----:R-:W-:-:S02]  /*3b90*/  IADD3 R28, P2, PT, R9, R0, RZ ;  /* 0x00000000091c7210 */ /* 0x001fc40007f5e0ff */
[----:B------:R-:W-:Y:S02]  /*3ba0*/  LEA.HI R31, R26, 0x78, RZ, 0x1a ;  /* 0x000000781a1f7811 */ /* 0x000fe400078fd0ff */
[C---:B------:R-:W-:Y:S02]  /*3bb0*/  IADD3 R30, P3, PT, R8.reuse, R0, RZ ;  /* 0x00000000081e7210 */ /* 0x040fe40007f7e0ff */
[-C--:B------:R-:W-:Y:S02]  /*3bc0*/  LEA.HI.X.SX32 R29, R9, R4.reuse, 0x1, P2 ;  /* 0x00000004091d7211 */ /* 0x080fe400010f0eff */
[----:B------:R-:W-:Y:S02]  /*3bd0*/  ISETP.GE.AND P2, PT, R31, UR7, PT ;  /* 0x000000071f007c0c */ /* 0x000fe4000bf46270 */
[----:B------:R-:W-:Y:S01]  /*3be0*/  LEA.HI.X.SX32 R31, R8, R4, 0x1, P3 ;  /* 0x00000004081f7211 */ /* 0x000fe200018f0eff */
[----:B------:R0:W3:Y:S04]  /*3bf0*/  @!P4 LDG.E.U8 R40, desc[UR12][R28.64] ;  /* 0x0000000c1c28c981 */ /* 0x0000e8000c1e1100 */
[----:B------:R0:W3:Y:S01]  /*3c00*/  @!P5 LDG.E.U8 R41, desc[UR12][R30.64] ;  /* 0x0000000c1e29d981 */ /* 0x0000e2000c1e1100 */
[----:B------:R-:W0:Y:S01]  /*3c10*/  S2R R8, SR_TID.X ;  /* 0x0000000000087919 */ /* 0x000e220000002100 */
[----:B------:R-:W-:-:S02]  /*3c20*/  LEA.HI R9, R27, 0x68, RZ, 0x1a ;  /* 0x000000681b097811 */ /* 0x000fc400078fd0ff */
[----:B------:R-:W-:-:S03]  /*3c30*/  PRMT R43, RZ, 0x7610, R43 ;  /* 0x00007610ff2b7816 */ /* 0x000fc6000000002b */
[----:B-1----:R-:W-:Y:S01]  /*3c40*/  IMAD R9, R9, UR72, RZ ;  /* 0x0000004809097c24 */ /* 0x002fe2000f8e02ff */
[----:B0-----:R-:W-:-:S05]  /*3c50*/  LEA.HI R8, R8, 0x58, RZ, 0x1a ;  /* 0x0000005808087811 */ /* 0x001fca00078fd0ff */
[----:B------:R-:W-:Y:S01]  /*3c60*/  IMAD R8, R8, UR71, RZ ;  /* 0x0000004708087c24 */ /* 0x000fe2000f8e02ff */
[----:B------:R-:W0:Y:S04]  /*3c70*/  LDCU UR71, c[0x0][0x3a8] ;  /* 0x00007500ff4777ac */ /* 0x000e280008000800 */
[----:B------:R-:W-:-:S04]  /*3c80*/  IADD3 R28, P3, PT, R8, R0, RZ ;  /* 0x00000000081c7210 */ /* 0x000fc80007f7e0ff */
[----:B------:R-:W-:Y:S02]  /*3c90*/  LEA.HI.X.SX32 R29, R8, R4, 0x1, P3 ;  /* 0x00000004081d7211 */ /* 0x000fe400018f0eff */
[----:B------:R-:W-:Y:S02]  /*3ca0*/  LEA.HI R8, R27, 0x78, RZ, 0x1a ;  /* 0x000000781b087811 */ /* 0x000fe400078fd0ff */
[----:B------:R-:W-:Y:S01]  /*3cb0*/  IADD3 R30, P4, PT, R9, R0, RZ ;  /* 0x00000000091e7210 */ /* 0x000fe20007f9e0ff */
[----:B------:R1:W3:Y:S02]  /*3cc0*/  @!P0 LDG.E.U8 R43, desc[UR12][R28.64] ;  /* 0x0000000c1c2b8981 */ /* 0x0002e4000c1e1100 */
[----:B0-----:R-:W-:Y:S01]  /*3cd0*/  IMAD R8, R8, UR71, RZ ;  /* 0x0000004708087c24 */ /* 0x001fe2000f8e02ff */
[----:B------:R-:W-:-:S04]  /*3ce0*/  PRMT R42, RZ, 0x7610, R42 ;  /* 0x00007610ff2a7816 */ /* 0x000fc8000000002a */
[C---:B------:R-:W-:Y:S02]  /*3cf0*/  IADD3 R32, P3, PT, R8.reuse, R0, RZ ;  /* 0x0000000008207210 */ /* 0x040fe40007f7e0ff */
[----:B-1----:R-:W-:Y:S02]  /*3d00*/  PRMT R28, RZ, 0x7610, R28 ;  /* 0x00007610ff1c7816 */ /* 0x002fe4000000001c */
[-C--:B------:R-:W-:Y:S02]  /*3d10*/  LEA.HI.X.SX32 R31, R9, R4.reuse, 0x1, P4 ;  /* 0x00000004091f7211 */ /* 0x080fe400020f0eff */
[----:B------:R-:W-:-:S03]  /*3d20*/  LEA.HI.X.SX32 R33, R8, R4, 0x1, P3 ;  /* 0x0000000408217211 */ /* 0x000fc600018f0eff */
[----:B------:R-:W3:Y:S04]  /*3d30*/  @!P1 LDG.E.U8 R42, desc[UR12][R30.64] ;  /* 0x0000000c1e2a9981 */ /* 0x000ee8000c1e1100 */
[----:B------:R-:W3:Y:S01]  /*3d40*/  @!P2 LDG.E.U8 R28, desc[UR12][R32.64] ;  /* 0x0000000c201ca981 */ /* 0x000ee2000c1e1100 */
[----:B------:R-:W-:Y:S01]  /*3d50*/  BAR.SYNC.DEFER_BLOCKING 0x0 ;  /* 0x0000000000007b1d */ /* 0x000fe20000010000 */
[----:B-----5:R-:W-:-:S05]  /*3d60*/  LOP3.LUT R11, R6, 0x20, RZ, 0x3c, !PT ;  /* 0x00000020060b7812 */ /* 0x020fca00078e3cff */
[----:B------:R-:W-:Y:S04]  /*3d70*/  STL [R1+0x1c4], R0 ;  /* 0x0001c40001007387 */ /* 0x000fe80000100800 */
[----:B------:R-:W3:Y:S04]  /*3d80*/  LDL R9, [R1+0x50] ;  /* 0x0000500001097983 */ /* 0x000ee80000100800 */
[----:B------:R-:W3:Y:S04]  /*3d90*/  LDL R8, [R1+0xd4] ;  /* 0x0000d40001087983 */ /* 0x000ee80000100800 */
[----:B------:R-:W-:Y:S04]  /*3da0*/  STL [R1+0x1c8], R4 ;  /* 0x0001c80401007387 */ /* 0x000fe80000100800 */
[----:B------:R-:W-:Y:S04]  /*3db0*/  STL [R1+0x1c0], R6 ;  /* 0x0001c00601007387 */ /* 0x000fe80000100800 */
[----:B--2---:R-:W-:Y:S04]  /*3dc0*/  STS.U8 [R6+UR4+0x400], R35 ;  /* 0x0004002306007988 */ /* 0x004fe80008000004 */
[----:B----4-:R-:W-:Y:S04]  /*3dd0*/  STS.U8 [R6+UR4], R34 ;  /* 0x0000002206007988 */ /* 0x010fe80008000004 */
[----:B---3--:R-:W-:Y:S04]  /*3de0*/  STS.U8 [R6+UR4+0x800], R36 ;  /* 0x0008002406007988 */ /* 0x008fe80008000004 */
[----:B------:R-:W-:Y:S04]  /*3df0*/  STS.U8 [R6+UR4+0xc00], R37 ;  /* 0x000c002506007988 */ /* 0x000fe80008000004 */
[----:B------:R-:W-:Y:S04]  /*3e00*/  STS.U8 [R6+UR4+0x1000], R38 ;  /* 0x0010002606007988 */ /* 0x000fe80008000004 */
[----:B------:R-:W-:Y:S04]  /*3e10*/  STS.U8 [R6+UR4+0x1400], R39 ;  /* 0x0014002706007988 */ /* 0x000fe80008000004 */
[----:B------:R-:W-:Y:S04]  /*3e20*/  STS.U8 [R6+UR4+0x1800], R40 ;  /* 0x0018002806007988 */ /* 0x000fe80008000004 */
[----:B------:R0:W-:Y:S04]  /*3e30*/  STS.U8 [R6+UR4+0x1c00], R41 ;  /* 0x001c002906007988 */ /* 0x0001e80008000004 */
[----:B0-----:R-:W2:Y:S04]  /*3e40*/  LDL.LU R6, [R1+0xdc] ;  /* 0x0000dc0001067983 */ /* 0x001ea80000300800 */
[----:B------:R-:W-:Y:S04]  /*3e50*/  STS.U8 [R11+UR4+0x200], R23 ;  /* 0x000200170b007988 */ /* 0x000fe80008000004 */
[----:B------:R-:W-:Y:S04]  /*3e60*/  STS.U8 [R11+UR4+0x600], R22 ;  /* 0x000600160b007988 */ /* 0x000fe80008000004 */
[----:B------:R-:W-:Y:S04]  /*3e70*/  STS.U8 [R11+UR4+0xa00], R21 ;  /* 0x000a00150b007988 */ /* 0x000fe80008000004 */
[----:B------:R0:W-:Y:S04]  /*3e80*/  STS.U8 [R11+UR4+0xe00], R20 ;  /* 0x000e00140b007988 */ /* 0x0001e80008000004 */
[----:B------:R-:W-:Y:S01]  /*3e90*/  STS.U8 [R11+UR4+0x1200], R7 ;  /* 0x001200070b007988 */ /* 0x000fe20008000004 */
[----:B------:R-:W-:-:S04]  /*3ea0*/  LOP3.LUT R12, R26, 0x7f, RZ, 0xc0, !PT ;  /* 0x0000007f1a0c7812 */ /* 0x000fc800078ec0ff */
[----:B------:R-:W-:Y:S02]  /*3eb0*/  ISETP.GE.AND P0, PT, R12, UR7, PT ;  /* 0x000000070c007c0c */ /* 0x000fe4000bf06270 */
[----:B------:R-:W-:Y:S01]  /*3ec0*/  IADD3 RZ, P2, PT, R59, R10, RZ ;  /* 0x0000000a3bff7210 */ /* 0x000fe20007f5e0ff */
[----:B------:R-:W-:Y:S01]  /*3ed0*/  STS.U8 [R11+UR4+0x1600], R43 ;  /* 0x0016002b0b007988 */ /* 0x000fe20008000004 */
[----:B------:R-:W-:-:S03]  /*3ee0*/  SHF.R.S32.HI R0, RZ, 0x1f, R59 ;  /* 0x0000001fff007819 */ /* 0x000fc6000001143b */
[----:B------:R-:W-:Y:S04]  /*3ef0*/  STS.U8 [R11+UR4+0x1a00], R42 ;  /* 0x001a002a0b007988 */ /* 0x000fe80008000004 */
[----:B------:R1:W-:Y:S01]  /*3f00*/  STS.U8 [R11+UR4+0x1e00], R28 ;  /* 0x001e001c0b007988 */ /* 0x0003e20008000004 */
[----:B------:R-:W-:Y:S01]  /*3f10*/  BAR.SYNC.DEFER_BLOCKING 0x0 ;  /* 0x0000000000007b1d */ /* 0x000fe20000010000 */
[----:B------:R-:W-:Y:S01]  /*3f20*/  PRMT R61, RZ, 0x7610, R61 ;  /* 0x00007610ff3d7816 */ /* 0x000fe2000000003d */
[C---:B0-----:R-:W-:Y:S01]  /*3f30*/  IMAD.IADD R20, R59.reuse, 0x1, R10 ;  /* 0x000000013b147824 */ /* 0x041fe200078e020a */
[----:B------:R-:W-:Y:S02]  /*3f40*/  PRMT R60, RZ, 0x7610, R60 ;  /* 0x00007610ff3c7816 */ /* 0x000fe4000000003c */
[----:B------:R-:W-:-:S02]  /*3f50*/  IADD3 RZ, P3, PT, R59, UR43, RZ ;  /* 0x0000002b3bff7c10 */ /* 0x000fc4000ff7e0ff */
[C---:B------:R-:W-:Y:S01]  /*3f60*/  IADD3 RZ, P1, PT, R59.reuse, R9, RZ ;  /* 0x000000093bff7210 */ /* 0x040fe20007f3e0ff */
[----:B------:R-:W-:-:S04]  /*3f70*/  IMAD.IADD R22, R59, 0x1, R9 ;  /* 0x000000013b167824 */ /* 0x000fc800078e0209 */
[C---:B------:R-:W-:Y:S01]  /*3f80*/  IMAD.X R23, R0.reuse, 0x1, R8, P1 ;  /* 0x0000000100177824 */ /* 0x040fe200008e0608 */
[C---:B------:R-:W-:Y:S02]  /*3f90*/  IADD3 RZ, P1, PT, R59.reuse, UR41, RZ ;  /* 0x000000293bff7c10 */ /* 0x040fe4000ff3e0ff */
[----:B------:R-:W-:Y:S01]  /*3fa0*/  PRMT R52, RZ, 0x7610, R52 ;  /* 0x00007610ff347816 */ /* 0x000fe20000000034 */
[----:B-1----:R-:W-:Y:S01]  /*3fb0*/  VIADD R28, R59, UR41 ;  /* 0x000000293b1c7c36 */ /* 0x002fe20008000000 */
[----:B------:R-:W-:Y:S01]  /*3fc0*/  PRMT R51, RZ, 0x7610, R51 ;  /* 0x00007610ff337816 */ /* 0x000fe20000000033 */
[----:B------:R0:W3:Y:S01]  /*3fd0*/  @!P0 LDG.E.U8 R60, desc[UR12][R22.64] ;  /* 0x0000000c163c8981 */ /* 0x0000e2000c1e1100 */
[----:B------:R-:W-:Y:S02]  /*3fe0*/  PRMT R50, RZ, 0x7610, R50 ;  /* 0x00007610ff327816 */ /* 0x000fe40000000032 */
[----:B------:R-:W-:Y:S02]  /*3ff0*/  IADD3.X R29, PT, PT, R0, UR11, RZ, P1, !PT ;  /* 0x0000000b001d7c10 */ /* 0x000fe40008ffe4ff */
[----:B------:R-:W-:-:S02]  /*4000*/  PRMT R46, RZ, 0x7610, R46 ;  /* 0x00007610ff2e7816 */ /* 0x000fc4000000002e */
[----:B------:R-:W-:Y:S01]  /*4010*/  PRMT R45, RZ, 0x7610, R45 ;  /* 0x00007610ff2d7816 */ /* 0x000fe2000000002d */
[----:B------:R1:W4:Y:S01]  /*4020*/  @!P0 LDG.E.U8 R50, desc[UR12][R28.64] ;  /* 0x0000000c1c328981 */ /* 0x000322000c1e1100 */
[C---:B0-----:R-:W-:Y:S01]  /*4030*/  VIADD R22, R59.reuse, UR42 ;  /* 0x0000002a3b167c36 */ /* 0x041fe20008000000 */
[C---:B------:R-:W-:Y:S02]  /*4040*/  IADD3 RZ, P1, PT, R59.reuse, UR38, RZ ;  /* 0x000000263bff7c10 */ /* 0x040fe4000ff3e0ff */
[----:B------:R-:W-:Y:S01]  /*4050*/  PRMT R44, RZ, 0x7610, R44 ;  /* 0x00007610ff2c7816 */ /* 0x000fe2000000002c */
[C---:B------:R-:W-:Y:S01]  /*4060*/  VIADD R30, R59.reuse, UR35 ;  /* 0x000000233b1e7c36 */ /* 0x040fe20008000000 */
[----:B------:R-:W-:Y:S01]  /*4070*/  PRMT R7, RZ, 0x7610, R7 ;  /* 0x00007610ff077816 */ /* 0x000fe20000000007 */
[C---:B------:R-:W-:Y:S02]  /*4080*/  VIADD R34, R59.reuse, UR32 ;  /* 0x000000203b227c36 */ /* 0x040fe40008000000 */
[C---:B------:R-:W-:Y:S01]  /*4090*/  VIADD R32, R59.reuse, UR33 ;  /* 0x000000213b207c36 */ /* 0x040fe20008000000 */
[C---:B-1----:R-:W-:Y:S01]  /*40a0*/  IADD3.X R29, PT, PT, R0.reuse, UR46, RZ, P1, !PT ;  /* 0x0000002e001d7c10 */ /* 0x042fe20008ffe4ff */
[C---:B------:R-:W-:Y:S01]  /*40b0*/  VIADD R28, R59.reuse, UR38 ;  /* 0x000000263b1c7c36 */ /* 0x040fe20008000000 */
[----:B------:R-:W-:Y:S01]  /*40c0*/  IADD3 RZ, P1, PT, R59, UR35, RZ ;  /* 0x000000233bff7c10 */ /* 0x000fe2000ff3e0ff */
[----:B------:R-:W0:Y:S04]  /*40d0*/  LDS.U8 R4, [R3+UR4+0x488] ;  /* 0x0004880403047984 */ /* 0x000e280008000000 */
[----:B------:R1:W3:Y:S01]  /*40e0*/  @!P0 LDG.E.U8 R44, desc[UR12][R28.64] ;  /* 0x0000000c1c2c8981 */ /* 0x0002e2000c1e1100 */
[----:B------:R-:W-:-:S02]  /*40f0*/  IADD3.X R31, PT, PT, R0, UR49, RZ, P1, !PT ;  /* 0x00000031001f7c10 */ /* 0x000fc40008ffe4ff */
[C---:B------:R-:W-:Y:S01]  /*4100*/  IADD3 RZ, P1, PT, R59.reuse, UR32, RZ ;  /* 0x000000203bff7c10 */ /* 0x040fe2000ff3e0ff */
[----:B------:R-:W-:Y:S01]  /*4110*/  LDS.U8 R26, [R3+UR4] ;  /* 0x00000004031a7984 */ /* 0x000fe20008000000 */
[----:B------:R-:W-:Y:S02]  /*4120*/  PRMT R42, RZ, 0x7610, R42 ;  /* 0x00007610ff2a7816 */ /* 0x000fe4000000002a */
[----:B------:R-:W-:Y:S01]  /*4130*/  PRMT R43, RZ, 0x7610, R43 ;  /* 0x00007610ff2b7816 */ /* 0x000fe2000000002b */
[----:B------:R-:W-:Y:S01]  /*4140*/  LDS.U8 R27, [R3+UR4+0x40] ;  /* 0x00004004031b7984 */ /* 0x000fe20008000000 */
[C---:B-1----:R-:W-:Y:S01]  /*4150*/  VIADD R28, R59.reuse, UR36 ;  /* 0x000000243b1c7c36 */ /* 0x042fe20008000000 */
[----:B------:R-:W-:Y:S02]  /*4160*/  IADD3.X R35, PT, PT, R0, UR52, RZ, P1, !PT ;  /* 0x0000003400237c10 */ /* 0x000fe40008ffe4ff */
[----:B------:R-:W-:Y:S01]  /*4170*/  LDS.U8 R16, [R3+UR4+0x88] ;  /* 0x0000880403107984 */ /* 0x000fe20008000000 */
[----:B------:R-:W-:-:S02]  /*4180*/  IADD3 RZ, P1, PT, R59, UR31, RZ ;  /* 0x0000001f3bff7c10 */ /* 0x000fc4000ff3e0ff */
[----:B------:R-:W-:Y:S01]  /*4190*/  PRMT R47, RZ, 0x7610, R47 ;  /* 0x00007610ff2f7816 */ /* 0x000fe2000000002f */
[----:B------:R-:W-:Y:S01]  /*41a0*/  LDS.U8 R17, [R3+UR4+0xc8] ;  /* 0x0000c80403117984 */ /* 0x000fe20008000000 */
[----:B------:R-:W-:Y:S02]  /*41b0*/  PRMT R48, RZ, 0x7610, R48 ;  /* 0x00007610ff307816 */ /* 0x000fe40000000030 */
[----:B------:R-:W-:Y:S01]  /*41c0*/  PRMT R49, RZ, 0x7610, R49 ;  /* 0x00007610ff317816 */ /* 0x000fe20000000031 */
[----:B------:R-:W-:Y:S01]  /*41d0*/  LDS.U8 R18, [R3+UR4+0x80] ;  /* 0x0000800403127984 */ /* 0x000fe20008000000 */
[----:B------:R-:W-:Y:S02]  /*41e0*/  PRMT R55, RZ, 0x7610, R55 ;  /* 0x00007610ff377816 */ /* 0x000fe40000000037 */
[----:B------:R-:W-:Y:S01]  /*41f0*/  PRMT R53, RZ, 0x7610, R53 ;  /* 0x00007610ff357816 */ /* 0x000fe20000000035 */
[----:B------:R-:W-:Y:S01]  /*4200*/  LDS.U8 R19, [R3+UR4+0xc0] ;  /* 0x0000c00403137984 */ /* 0x000fe20008000000 */
[----:B------:R-:W-:-:S02]  /*4210*/  PRMT R54, RZ, 0x7610, R54 ;  /* 0x00007610ff367816 */ /* 0x000fc40000000036 */
[----:B------:R-:W-:Y:S01]  /*4220*/  PRMT R56, RZ, 0x7610, R56 ;  /* 0x00007610ff387816 */ /* 0x000fe20000000038 */
[----:B------:R-:W-:Y:S01]  /*4230*/  LDS.U8 R8, [R2+UR4] ;  /* 0x0000000402087984 */ /* 0x000fe20008000000 */
[----:B------:R-:W-:Y:S02]  /*4240*/  PRMT R57, RZ, 0x7610, R57 ;  /* 0x00007610ff397816 */ /* 0x000fe40000000039 */
[----:B------:R-:W-:Y:S01]  /*4250*/  PRMT R58, RZ, 0x7610, R58 ;  /* 0x00007610ff3a7816 */ /* 0x000fe2000000003a */
[----:B------:R-:W-:Y:S04]  /*4260*/  LDS.U8 R9, [R2+UR4+0x40] ;  /* 0x0000400402097984 */ /* 0x000fe80008000000 */
[----:B------:R-:W-:Y:S04]  /*4270*/  LDS.U8 R10, [R2+UR4+0x8] ;  /* 0x00000804020a7984 */ /* 0x000fe80008000000 */
[----:B------:R-:W-:Y:S04]  /*4280*/  LDS.U8 R11, [R2+UR4+0x48] ;  /* 0x00004804020b7984 */ /* 0x000fe80008000000 */
[----:B------:R-:W-:Y:S04]  /*4290*/  LDS.U8 R12, [R2+UR4+0x400] ;  /* 0x00040004020c7984 */ /* 0x000fe80008000000 */
[----:B------:R-:W-:Y:S04]  /*42a0*/  LDS.U8 R13, [R2+UR4+0x440] ;  /* 0x00044004020d7984 */ /* 0x000fe80008000000 */
[----:B------:R-:W-:Y:S04]  /*42b0*/  LDS.U8 R14, [R2+UR4+0x408] ;  /* 0x00040804020e7984 */ /* 0x000fe80008000000 */
[----:B------:R-:W-:Y:S01]  /*42c0*/  LDS.U8 R15, [R2+UR4+0x448] ;  /* 0x00044804020f7984 */ /* 0x000fe20008000000 */
[----:B--2---:R-:W-:Y:S01]  /*42d0*/  IMAD.X R21, R0, 0x1, R6, P2 ;  /* 0x0000000100157824 */ /* 0x004fe200010e0606 */
[----:B------:R-:W-:-:S04]  /*42e0*/  IADD3 RZ, P2, PT, R59, UR42, RZ ;  /* 0x0000002a3bff7c10 */ /* 0x000fc8000ff5e0ff */
[----:B------:R1:W2:Y:S01]  /*42f0*/  @!P0 LDG.E.U8 R61, desc[UR12][R20.64] ;  /* 0x0000000c143d8981 */ /* 0x0002a2000c1e1100 */
[----:B------:R-:W-:Y:S02]  /*4300*/  IADD3.X R23, PT, PT, R0, UR10, RZ, P2, !PT ;  /* 0x0000000a00177c10 */ /* 0x000fe400097fe4ff */
[----:B------:R-:W-:-:S03]  /*4310*/  IADD3 RZ, P2, PT, R59, UR39, RZ ;  /* 0x000000273bff7c10 */ /* 0x000fc6000ff5e0ff */
[----:B------:R0:W2:Y:S01]  /*4320*/  @!P0 LDG.E.U8 R51, desc[UR12][R22.64] ;  /* 0x0000000c16338981 */ /* 0x0000a2000c1e1100 */
[C---:B-1----:R-:W-:Y:S01]  /*4330*/  VIADD R20, R59.reuse, UR43 ;  /* 0x0000002b3b147c36 */ /* 0x042fe20008000000 */
[----:B------:R-:W-:Y:S02]  /*4340*/  IADD3.X R21, PT, PT, R0, UR9, RZ, P3, !PT ;  /* 0x0000000900157c10 */ /* 0x000fe40009ffe4ff */
[----:B------:R-:W-:-:S03]  /*4350*/  IADD3 RZ, P3, PT, R59, UR40, RZ ;  /* 0x000000283bff7c10 */ /* 0x000fc6000ff7e0ff */
[----:B------:R1:W2:Y:S01]  /*4360*/  @!P0 LDG.E.U8 R52, desc[UR12][R20.64] ;  /* 0x0000000c14348981 */ /* 0x0002a2000c1e1100 */
[C---:B0-----:R-:W-:Y:S01]  /*4370*/  VIADD R22, R59.reuse, UR39 ;  /* 0x000000273b167c36 */ /* 0x041fe20008000000 */
        /* <DEDUP_REMOVED lines=8> */
[C---:B------:R-:W-:Y:S02]  /*4400*/  IADD3.X R23, PT, PT, R0.reuse, UR47, RZ, P3, !PT ;  /* 0x0000002f00177c10 */ /* 0x040fe40009ffe4ff */
[----:B------:R-:W-:Y:S02]  /*4410*/  IADD3.X R29, PT, PT, R0, UR48, RZ, P2, !PT ;  /* 0x00000030001d7c10 */ /* 0x000fe400097fe4ff */
[----:B------:R-:W-:Y:S01]  /*4420*/  IADD3 RZ, P3, PT, R59, UR34, RZ ;  /* 0x000000223bff7c10 */ /* 0x000fe2000ff7e0ff */
[----:B------:R0:W2:Y:S01]  /*4430*/  @!P0 LDG.E.U8 R7, desc[UR12][R22.64] ;  /* 0x0000000c16078981 */ /* 0x0000a2000c1e1100 */
[----:B-1----:R-:W-:Y:S02]  /*4440*/  PRMT R20, RZ, 0x7610, R20 ;  /* 0x00007610ff147816 */ /* 0x002fe40000000014 */
[----:B------:R-:W-:-:S02]  /*4450*/  PRMT R21, RZ, 0x7610, R21 ;  /* 0x00007610ff157816 */ /* 0x000fc40000000015 */
[----:B------:R-:W-:Y:S02]  /*4460*/  IADD3 RZ, P2, PT, R59, UR33, RZ ;  /* 0x000000213bff7c10 */ /* 0x000fe4000ff5e0ff */
[----:B------:R1:W2:Y:S01]  /*4470*/  @!P0 LDG.E.U8 R20, desc[UR12][R28.64] ;  /* 0x0000000c1c148981 */ /* 0x0002a2000c1e1100 */
[----:B0-----:R-:W-:-:S03]  /*4480*/  PRMT R22, RZ, 0x7610, R22 ;  /* 0x00007610ff167816 */ /* 0x001fc60000000016 */
[----:B------:R0:W2:Y:S01]  /*4490*/  @!P0 LDG.E.U8 R21, desc[UR12][R30.64] ;  /* 0x0000000c1e158981 */ /* 0x0000a2000c1e1100 */
[C---:B------:R-:W-:Y:S02]  /*44a0*/  IADD3.X R33, PT, PT, R0.reuse, UR51, RZ, P2, !PT ;  /* 0x0000003300217c10 */ /* 0x040fe400097fe4ff */
[----:B-1----:R-:W-:Y:S01]  /*44b0*/  PRMT R28, RZ, 0x7610, R28 ;  /* 0x00007610ff1c7816 */ /* 0x002fe2000000001c */
[----:B0-----:R-:W-:Y:S01]  /*44c0*/  VIADD R30, R59, UR34 ;  /* 0x000000223b1e7c36 */ /* 0x001fe20008000000 */
[----:B------:R-:W-:-:S04]  /*44d0*/  IADD3.X R31, PT, PT, R0, UR50, RZ, P3, !PT ;  /* 0x00000032001f7c10 */ /* 0x000fc80009ffe4ff */
[----:B------:R0:W2:Y:S01]  /*44e0*/  @!P0 LDG.E.U8 R28, desc[UR12][R34.64] ;  /* 0x0000000c221c8981 */ /* 0x0000a2000c1e1100 */
[----:B------:R-:W-:Y:S02]  /*44f0*/  PRMT R23, RZ, 0x7610, R23 ;  /* 0x00007610ff177816 */ /* 0x000fe40000000017 */
[C---:B------:R-:W-:Y:S01]  /*4500*/  IADD3 R36, P2, PT, R59.reuse, UR29, RZ ;  /* 0x0000001d3b247c10 */ /* 0x040fe2000ff5e0ff */
[----:B------:R1:W2:Y:S01]  /*4510*/  @!P0 LDG.E.U8 R22, desc[UR12][R30.64] ;  /* 0x0000000c1e168981 */ /* 0x0002a2000c1e1100 */
[----:B------:R-:W-:Y:S02]  /*4520*/  PRMT R29, RZ, 0x7610, R29 ;  /* 0x00007610ff1d7816 */ /* 0x000fe4000000001d */
[----:B------:R-:W-:Y:S01]  /*4530*/  IADD3.X R37, PT, PT, R0, UR55, RZ, P2, !PT ;  /* 0x0000003700257c10 */ /* 0x000fe200097fe4ff */
[----:B------:R1:W2:Y:S01]  /*4540*/  @!P0 LDG.E.U8 R23, desc[UR12][R32.64] ;  /* 0x0000000c20178981 */ /* 0x0002a2000c1e1100 */
[----:B0-----:R-:W-:Y:S02]  /*4550*/  IADD3 R34, P3, PT, R59, UR30, RZ ;  /* 0x0000001e3b227c10 */ /* 0x001fe4000ff7e0ff */
[----:B-1----:R-:W-:-:S02]  /*4560*/  PRMT R31, RZ, 0x7610, R31 ;  /* 0x00007610ff1f7816 */ /* 0x002fc4000000001f */
[----:B------:R-:W-:Y:S01]  /*4570*/  PRMT R30, RZ, 0x7610, R30 ;  /* 0x00007610ff1e7816 */ /* 0x000fe2000000001e */
[C---:B------:R-:W-:Y:S01]  /*4580*/  VIADD R32, R59.reuse, UR31 ;  /* 0x0000001f3b207c36 */ /* 0x040fe20008000000 */
[C---:B------:R-:W-:Y:S02]  /*4590*/  IADD3.X R33, PT, PT, R0.reuse, UR53, RZ, P1, !PT ;  /* 0x0000003500217c10 */ /* 0x040fe40008ffe4ff */
[----:B------:R0:W2:Y:S01]  /*45a0*/  @!P0 LDG.E.U8 R31, desc[UR12][R36.64] ;  /* 0x0000000c241f8981 */ /* 0x0000a2000c1e1100 */
[----:B------:R-:W-:Y:S02]  /*45b0*/  IADD3.X R35, PT, PT, R0, UR54, RZ, P3, !PT ;  /* 0x0000003600237c10 */ /* 0x000fe40009ffe4ff */
[C---:B------:R-:W-:Y:S01]  /*45c0*/  IADD3 R38, P2, PT, R59.reuse, UR27, RZ ;  /* 0x0000001b3b267c10 */ /* 0x040fe2000ff5e0ff */
[----:B------:R1:W2:Y:S01]  /*45d0*/  @!P0 LDG.E.U8 R29, desc[UR12][R32.64] ;  /* 0x0000000c201d8981 */ /* 0x0002a2000c1e1100 */
[----:B------:R-:W-:-:S03]  /*45e0*/  IADD3 R40, P1, PT, R59, UR26, RZ ;  /* 0x0000001a3b287c10 */ /* 0x000fc6000ff3e0ff */
[----:B------:R4:W2:Y:S01]  /*45f0*/  @!P0 LDG.E.U8 R30, desc[UR12][R34.64] ;  /* 0x0000000c221e8981 */ /* 0x0008a2000c1e1100 */
[----:B0-----:R-:W-:Y:S02]  /*4600*/  IADD3 R36, P3, PT, R59, UR28, RZ ;  /* 0x0000001c3b247c10 */ /* 0x001fe4000ff7e0ff */
[C---:B------:R-:W-:Y:S02]  /*4610*/  IADD3.X R39, PT, PT, R0.reuse, UR57, RZ, P2, !PT ;  /* 0x0000003900277c10 */ /* 0x040fe400097fe4ff */
[----:B-1----:R-:W-:Y:S02]  /*4620*/  PRMT R32, RZ, 0x7610, R32 ;  /* 0x00007610ff207816 */ /* 0x002fe40000000020 */
[----:B------:R-:W-:Y:S02]  /*4630*/  PRMT R33, RZ, 0x7610, R33 ;  /* 0x00007610ff217816 */ /* 0x000fe40000000021 */
[----:B----4-:R-:W-:Y:S02]  /*4640*/  PRMT R34, RZ, 0x7610, R34 ;  /* 0x00007610ff227816 */ /* 0x010fe40000000022 */
[----:B------:R-:W-:-:S02]  /*4650*/  IADD3.X R37, PT, PT, R0, UR56, RZ, P3, !PT ;  /* 0x0000003800257c10 */ /* 0x000fc40009ffe4ff */
[----:B------:R-:W-:Y:S01]  /*4660*/  IADD3.X R41, PT, PT, R0, UR58, RZ, P1, !PT ;  /* 0x0000003a00297c10 */ /* 0x000fe20008ffe4ff */
[----:B------:R0:W4:Y:S04]  /*4670*/  @!P0 LDG.E.U8 R33, desc[UR12][R38.64] ;  /* 0x0000000c26218981 */ /* 0x000128000c1e1100 */
[----:B------:R1:W2:Y:S04]  /*4680*/  @!P0 LDG.E.U8 R32, desc[UR12][R36.64] ;  /* 0x0000000c24208981 */ /* 0x0002a8000c1e1100 */
[----:B------:R3:W2:Y:S01]  /*4690*/  @!P0 LDG.E.U8 R34, desc[UR12][R40.64] ;  /* 0x0000000c28228981 */ /* 0x0006a2000c1e1100 */
[----:B0-----:R-:W-:-:S02]  /*46a0*/  IADD3 R38, P2, PT, R59, UR24, RZ ;  /* 0x000000183b267c10 */ /* 0x001fc4000ff5e0ff */
[C---:B-1----:R-:W-:Y:S02]  /*46b0*/  IADD3 R36, P1, PT, R59.reuse, UR23, RZ ;  /* 0x000000173b247c10 */ /* 0x042fe4000ff3e0ff */
[C---:B---3--:R-:W-:Y:S02]  /*46c0*/  IADD3 R40, P3, PT, R59.reuse, UR25, RZ ;  /* 0x000000193b287c10 */ /* 0x048fe4000ff7e0ff */
[----:B------:R-:W-:Y:S02]  /*46d0*/  PRMT R35, RZ, 0x7610, R35 ;  /* 0x00007610ff237816 */ /* 0x000fe40000000023 */
[C---:B------:R-:W-:Y:S02]  /*46e0*/  IADD3.X R41, PT, PT, R0.reuse, UR59, RZ, P3, !PT ;  /* 0x0000003b00297c10 */ /* 0x040fe40009ffe4ff */
[C---:B------:R-:W-:Y:S02]  /*46f0*/  IADD3.X R39, PT, PT, R0.reuse, UR60, RZ, P2, !PT ;  /* 0x0000003c00277c10 */ /* 0x040fe400097fe4ff */
[----:B------:R-:W-:Y:S01]  /*4700*/  IADD3.X R37, PT, PT, R0, UR61, RZ, P1, !PT ;  /* 0x0000003d00257c10 */ /* 0x000fe20008ffe4ff */
[----:B------:R0:W3:Y:S04]  /*4710*/  @!P0 LDG.E.U8 R35, desc[UR12][R40.64] ;  /* 0x0000000c28238981 */ /* 0x0000e8000c1e1100 */
[----:B------:R1:W2:Y:S04]  /*4720*/  @!P0 LDG.E.U8 R42, desc[UR12][R38.64] ;  /* 0x0000000c262a8981 */ /* 0x0002a8000c1e1100 */
[----:B------:R1:W2:Y:S01]  /*4730*/  @!P0 LDG.E.U8 R43, desc[UR12][R36.64] ;  /* 0x0000000c242b8981 */ /* 0x0002a2000c1e1100 */
[----:B0-----:R-:W-:-:S02]  /*4740*/  IADD3 R40, P1, PT, R59, UR19, RZ ;  /* 0x000000133b287c10 */ /* 0x001fc4000ff3e0ff */
[C---:B-1----:R-:W-:Y:S02]  /*4750*/  IADD3 R38, P2, PT, R59.reuse, UR21, RZ ;  /* 0x000000153b267c10 */ /* 0x042fe4000ff5e0ff */
[C---:B------:R-:W-:Y:S02]  /*4760*/  IADD3 R36, P3, PT, R59.reuse, UR22, RZ ;  /* 0x000000163b247c10 */ /* 0x040fe4000ff7e0ff */
[C---:B------:R-:W-:Y:S02]  /*4770*/  IADD3.X R39, PT, PT, R0.reuse, UR63, RZ, P2, !PT ;  /* 0x0000003f00277c10 */ /* 0x040fe400097fe4ff */
[C---:B------:R-:W-:Y:S02]  /*4780*/  IADD3.X R37, PT, PT, R0.reuse, UR62, RZ, P3, !PT ;  /* 0x0000003e00257c10 */ /* 0x040fe40009ffe4ff */
[----:B------:R-:W-:Y:S01]  /*4790*/  IADD3.X R41, PT, PT, R0, UR65, RZ, P1, !PT ;  /* 0x0000004100297c10 */ /* 0x000fe20008ffe4ff */
[----:B------:R0:W2:Y:S04]  /*47a0*/  @!P0 LDG.E.U8 R48, desc[UR12][R38.64] ;  /* 0x0000000c26308981 */ /* 0x0000a8000c1e1100 */
        /* <DEDUP_REMOVED lines=13> */
[----:B------:R-:W-:Y:S02]  /*4880*/  IADD3 R38, P2, PT, R59, UR16, RZ ;  /* 0x000000103b267c10 */ /* 0x000fe4000ff5e0ff */
[C---:B------:R-:W-:Y:S02]  /*4890*/  IADD3.X R37, PT, PT, R0.reuse, UR66, RZ, P3, !PT ;  /* 0x0000004200257c10 */ /* 0x040fe40009ffe4ff */
[C---:B------:R-:W-:Y:S02]  /*48a0*/  IADD3.X R39, PT, PT, R0.reuse, UR68, RZ, P2, !PT ;  /* 0x0000004400277c10 */ /* 0x040fe400097fe4ff */
[----:B------:R-:W-:Y:S01]  /*48b0*/  IADD3.X R41, PT, PT, R0, UR70, RZ, P1, !PT ;  /* 0x0000004600297c10 */ /* 0x000fe20008ffe4ff */
[----:B------:R-:W-:Y:S04]  /*48c0*/  STL [R1+0x1cc], R6 ;  /* 0x0001cc0601007387 */ /* 0x000fe80000100800 */
[----:B------:R-:W0:Y:S04]  /*48d0*/  LDS.U8 R0, [R3+UR4+0x4c8] ;  /* 0x0004c80403007984 */ /* 0x000e280008000000 */
[----:B------:R-:W-:Y:S04]  /*48e0*/  STL [R1+0x1d0], R59 ;  /* 0x0001d03b01007387 */ /* 0x000fe80000100800 */
[----:B------:R-:W-:Y:S04]  /*48f0*/  STL [R1+0xc], R4 ;  /* 0x00000c0401007387 */ /* 0x000fe80000100800 */
[----:B------:R-:W1:Y:S04]  /*4900*/  LDS.U8 R4, [R3+UR4+0x480] ;  /* 0x0004800403047984 */ /* 0x000e680008000000 */
[----:B------:R-:W-:Y:S04]  /*4910*/  LDS.U8 R6, [R3+UR4+0x800] ;  /* 0x0008000403067984 */ /* 0x000fe80008000000 */
[----:B------:R0:W2:Y:S04]  /*4920*/  @!P0 LDG.E.U8 R56, desc[UR12][R36.64] ;  /* 0x0000000c24388981 */ /* 0x0000a8000c1e1100 */
[----:B------:R0:W2:Y:S04]  /*4930*/  @!P0 LDG.E.U8 R57, desc[UR12][R38.64] ;  /* 0x0000000c26398981 */ /* 0x0000a8000c1e1100 */
[----:B------:R0:W2:Y:S04]  /*4940*/  @!P0 LDG.E.U8 R58, desc[UR12][R40.64] ;  /* 0x0000000c283a8981 */ /* 0x0000a8000c1e1100 */
[----:B0-----:R-:W-:Y:S04]  /*4950*/  LDS.U8 R36, [R3+UR4+0x440] ;  /* 0x0004400403247984 */ /* 0x001fe80008000000 */
[----:B------:R-:W-:Y:S04]  /*4960*/  LDS.U8 R39, [R3+UR4+0x400] ;  /* 0x0004000403277984 */ /* 0x000fe80008000000 */
[----:B------:R-:W-:Y:S04]  /*4970*/  STL [R1+0x8], R0 ;  /* 0x0000080001007387 */ /* 0x000fe80000100800 */
[----:B------:R-:W0:Y:S04]  /*4980*/  LDS.U8 R0, [R3+UR4+0x4c0] ;  /* 0x0004c00403007984 */ /* 0x000e280008000000 */
[----:B------:R-:W-:Y:S04]  /*4990*/  LDS.U8 R41, [R3+UR4+0x8] ;  /* 0x0000080403297984 */ /* 0x000fe80008000000 */
[----:B-1----:R-:W-:Y:S04]  /*49a0*/  STL [R1+0x4], R4 ;  /* 0x0000040401007387 */ /* 0x002fe80000100800 */
[----:B------:R-:W1:Y:S04]  /*49b0*/  LDS.U8 R4, [R3+UR4+0x840] ;  /* 0x0008400403047984 */ /* 0x000e680008000000 */
[----:B------:R-:W-:Y:S04]  /*49c0*/  LDS.U8 R40, [R3+UR4+0x48] ;  /* 0x0000480403287984 */ /* 0x000fe80008000000 */
[----:B------:R-:W-:Y:S04]  /*49d0*/  LDS.U8 R37, [R3+UR4+0x408] ;  /* 0x0004080403257984 */ /* 0x000fe80008000000 */
[----:B------:R-:W-:Y:S04]  /*49e0*/  LDS.U8 R38, [R3+UR4+0x448] ;  /* 0x0004480403267984 */ /* 0x000fe80008000000 */
[----:B------:R-:W-:Y:S04]  /*49f0*/  LDS.U8 R59, [R2+UR4+0x1c88] ;  /* 0x001c8804023b7984 */ /* 0x000fe80008000000 */
[----:B0-----:R-:W-:Y:S04]  /*4a00*/  STL [R1], R0 ;  /* 0x0000000001007387 */ /* 0x001fe80000100800 */
[----:B------:R-:W0:Y:S04]  /*4a10*/  LDS.U8 R0, [R3+UR4+0x888] ;  /* 0x0008880403007984 */ /* 0x000e280008000000 */
[----:B------:R-:W-:Y:S04]  /*4a20*/  STL [R1+0x4c], R6 ;  /* 0x00004c0601007387 */ /* 0x000fe80000100800 */
[----:B------:R-:W0:Y:S04]  /*4a30*/  LDS.U8 R6, [R3+UR4+0x8c8] ;  /* 0x0008c80403067984 */ /* 0x000e280008000000 */
[----:B-1----:R-:W-:Y:S04]  /*4a40*/  STL [R1+0x48], R4 ;  /* 0x0000480401007387 */ /* 0x002fe80000100800 */
[----:B------:R-:W1:Y:S04]  /*4a50*/  LDS.U8 R4, [R3+UR4+0x808] ;  /* 0x0008080403047984 */ /* 0x000e680008000000 */
[----:B0-----:R-:W-:Y:S04]  /*4a60*/  STL [R1+0x94], R0 ;  /* 0x0000940001007387 */ /* 0x001fe80000100800 */
        /* <DEDUP_REMOVED lines=8> */
[----:B------:R-:W3:Y:S04]  /*4af0*/  LDS.U8 R6, [R3+UR4+0xc40] ;  /* 0x000c400403067984 */ /* 0x000ee80008000000 */
[----:B-1----:R-:W-:Y:S04]  /*4b00*/  STL [R1+0x88], R4 ;  /* 0x0000880401007387 */ /* 0x002fe80000100800 */
[----:B------:R-:W1:Y:S04]  /*4b10*/  LDS.U8 R4, [R3+UR4+0xc88] ;  /* 0x000c880403047984 */ /* 0x000e680008000000 */
[----:B0-----:R-:W-:Y:S04]  /*4b20*/  STL [R1+0x3c], R0 ;  /* 0x00003c0001007387 */ /* 0x001fe80000100800 */
[----:B------:R-:W0:Y:S04]  /*4b30*/  LDS.U8 R0, [R3+UR4+0xcc8] ;  /* 0x000cc80403007984 */ /* 0x000e280008000000 */
[----:B---3--:R-:W-:Y:S04]  /*4b40*/  STL [R1+0x38], R6 ;  /* 0x0000380601007387 */ /* 0x008fe80000100800 */
        /* <DEDUP_REMOVED lines=72> */
[----:B------:R-:W-:Y:S04]  /*4fd0*/  STL [R1+0x1d4], R3 ;  /* 0x0001d40301007387 */ /* 0x000fe80000100800 */
[----:B-1----:R-:W-:Y:S04]  /*4fe0*/  STL [R1+0x188], R4 ;  /* 0x0001880401007387 */ /* 0x002fe80000100800 */
[----:B------:R-:W1:Y:S04]  /*4ff0*/  LDS.U8 R3, [R2+UR4+0x88] ;  /* 0x0000880402037984 */ /* 0x000e680008000000 */
[----:B------:R-:W-:Y:S04]  /*5000*/  LDS.U8 R4, [R2+UR4+0x480] ;  /* 0x0004800402047984 */ /* 0x000fe80008000000 */
[----:B------:R-:W-:Y:S04]  /*5010*/  LDS.U8 R6, [R2+UR4+0x1cc8] ;  /* 0x001cc80402067984 */ /* 0x000fe80008000000 */
[----:B0-----:R-:W-:Y:S04]  /*5020*/  STL [R1+0x184], R0 ;  /* 0x0001840001007387 */ /* 0x001fe80000100800 */
[----:B------:R-:W0:Y:S04]  /*5030*/  LDS.U8 R0, [R2+UR4+0xc8] ;  /* 0x0000c80402007984 */ /* 0x000e280008000000 */
[----:B-1----:R-:W-:Y:S04]  /*5040*/  STL [R1+0x2c], R3 ;  /* 0x00002c0301007387 */ /* 0x002fe80000100800 */
[----:B------:R-:W1:Y:S04]  /*5050*/  LDS.U8 R3, [R2+UR4+0x80] ;  /* 0x0000800402037984 */ /* 0x000e680008000000 */
[----:B0-----:R-:W-:Y:S04]  /*5060*/  STL [R1+0x28], R0 ;  /* 0x0000280001007387 */ /* 0x001fe80000100800 */
[----:B------:R-:W0:Y:S04]  /*5070*/  LDS.U8 R0, [R2+UR4+0xc0] ;  /* 0x0000c00402007984 */ /* 0x000e280008000000 */
[----:B-1----:R-:W-:Y:S04]  /*5080*/  STL [R1+0x24], R3 ;  /* 0x0000240301007387 */ /* 0x002fe80000100800 */
[----:B------:R-:W1:Y:S04]  /*5090*/  LDS.U8 R3, [R2+UR4+0x488] ;  /* 0x0004880402037984 */ /* 0x000e680008000000 */
[----:B0-----:R-:W-:Y:S04]  /*50a0*/  STL [R1+0x20], R0 ;  /* 0x0000200001007387 */ /* 0x001fe80000100800 */
[----:B------:R-:W0:Y:S04]  /*50b0*/  LDS.U8 R0, [R2+UR4+0x4c8] ;  /* 0x0004c80402007984 */ /* 0x000e280008000000 */
[----:B-1----:R-:W-:Y:S04]  /*50c0*/  STL [R1+0x1c], R3 ;  /* 0x00001c0301007387 */ /* 0x002fe80000100800 */
[----:B------:R-:W-:Y:S04]  /*50d0*/  LDS.U8 R3, [R2+UR4+0x800] ;  /* 0x0008000402037984 */ /* 0x000fe80008000000 */
[----:B0-----:R-:W-:Y:S04]  /*50e0*/  STL [R1+0x18], R0 ;  /* 0x0000180001007387 */ /* 0x001fe80000100800 */
[----:B------:R-:W0:Y:S04]  /*50f0*/  LDS.U8 R0, [R2+UR4+0x4c0] ;  /* 0x0004c00402007984 */ /* 0x000e280008000000 */
[----:B------:R-:W-:Y:S04]  /*5100*/  STL [R1+0x14], R4 ;  /* 0x0000140401007387 */ /* 0x000fe80000100800 */
        /* <DEDUP_REMOVED lines=74> */
[----:B------:R-:W-:Y:S04]  /*55b0*/  LDS.U8 R0, [R2+UR4+0x1880] ;  /* 0x0018800402007984 */ /* 0x000fe80008000000 */
[----:B---3--:R-:W-:Y:S04]  /*55c0*/  STL [R1+0x178], R3 ;  /* 0x0001780301007387 */ /* 0x008fe80000100800 */
[----:B------:R-:W0:Y:S04]  /*55d0*/  LDS.U8 R3, [R2+UR4+0x18c0] ;  /* 0x0018c00402037984 */ /* 0x000e280008000000 */
[----:B-1----:R-:W-:Y:S04]  /*55e0*/  STL [R1+0x174], R4 ;  /* 0x0001740401007387 */ /* 0x002fe80000100800 */
[----:B------:R-:W-:Y:S04]  /*55f0*/  LDS.U8 R4, [R2+UR4+0x1c80] ;  /* 0x001c800402047984 */ /* 0x000fe80008000000 */
[----:B0-----:R-:W-:Y:S04]  /*5600*/  STL [R1+0x1d8], R3 ;  /* 0x0001d80301007387 */ /* 0x001fe80000100800 */
[----:B------:R-:W-:Y:S04]  /*5610*/  STL [R1+0x1a4], R0 ;  /* 0x0001a40001007387 */ /* 0x000fe80000100800 */
[----:B------:R-:W0:Y:S04]  /*5620*/  LDS.U8 R3, [R2+UR4+0x1c00] ;  /* 0x001c000402037984 */ /* 0x000e280008000000 */
[----:B------:R-:W1:Y:S04]  /*5630*/  LDS.U8 R0, [R2+UR4+0x1c40] ;  /* 0x001c400402007984 */ /* 0x000e680008000000 */
[----:B0-----:R-:W-:Y:S04]  /*5640*/  STL [R1+0x170], R3 ;  /* 0x0001700301007387 */ /* 0x001fe80000100800 */
[----:B-1----:R-:W-:Y:S04]  /*5650*/  STL [R1+0x16c], R0 ;  /* 0x00016c0001007387 */ /* 0x002fe80000100800 */
[----:B------:R-:W0:Y:S04]  /*5660*/  LDS.U8 R0, [R2+UR4+0x1c08] ;  /* 0x001c080402007984 */ /* 0x000e280008000000 */
[----:B------:R-:W-:Y:S04]  /*5670*/  LDS.U8 R3, [R2+UR4+0x1c48] ;  /* 0x001c480402037984 */ /* 0x000fe80008000000 */
[----:B0-----:R-:W-:Y:S04]  /*5680*/  STL [R1+0x168], R0 ;  /* 0x0001680001007387 */ /* 0x001fe80000100800 */
[----:B------:R-:W-:Y:S01]  /*5690*/  LDS.U8 R0, [R2+UR4+0x1cc0] ;  /* 0x001cc00402007984 */ /* 0x000fe20008000000 */
[----:B------:R-:W-:Y:S06]  /*56a0*/  BAR.SYNC.DEFER_BLOCKING 0x0 ;  /* 0x0000000000007b1d */ /* 0x000fec0000010000 */
[----:B--2---:R0:W-:Y:S04]  /*56b0*/  STS.U8 [R5+UR4], R61 ;  /* 0x0000003d05007988 */ /* 0x0041e80008000004 */
[----:B0-----:R-:W2:Y:S04]  /*56c0*/  LDL R61, [R1+0x1a8] ;  /* 0x0001a800013d7983 */ /* 0x001ea80000100800 */
[----:B------:R0:W-:Y:S04]  /*56d0*/  STS.U8 [R5+UR4+0x400], R52 ;  /* 0x0004003405007988 */ /* 0x0001e80008000004 */
[----:B------:R-:W-:Y:S01]  /*56e0*/  STS.U8 [R5+UR4+0x800], R50 ;  /* 0x0008003205007988 */ /* 0x000fe20008000004 */
[----:B0-----:R-:W-:-:S03]  /*56f0*/  LOP3.LUT R52, R5, 0x40, RZ, 0x3c, !PT ;  /* 0x0000004005347812 */ /* 0x001fc600078e3cff */
[----:B------:R-:W-:Y:S04]  /*5700*/  STS.U8 [R5+UR4+0xc00], R45 ;  /* 0x000c002d05007988 */ /* 0x000fe80008000004 */
[----:B------:R-:W-:Y:S04]  /*5710*/  STS.U8 [R5+UR4+0x1000], R7 ;  /* 0x0010000705007988 */ /* 0x000fe80008000004 */
[----:B------:R-:W-:Y:S04]  /*5720*/  STS.U8 [R5+UR4+0x1400], R21 ;  /* 0x0014001505007988 */ /* 0x000fe80008000004 */
[----:B------:R-:W-:Y:S04]  /*5730*/  STS.U8 [R5+UR4+0x1800], R23 ;  /* 0x0018001705007988 */ /* 0x000fe80008000004 */
[----:B------:R-:W-:Y:S04]  /*5740*/  STS.U8 [R5+UR4+0x1c00], R29 ;  /* 0x001c001d05007988 */ /* 0x000fe80008000004 */
[----:B------:R-:W-:Y:S04]  /*5750*/  STS.U8 [R5+UR4+0x2000], R31 ;  /* 0x0020001f05007988 */ /* 0x000fe80008000004 */
[----:B----4-:R-:W-:Y:S04]  /*5760*/  STS.U8 [R5+UR4+0x2400], R33 ;  /* 0x0024002105007988 */ /* 0x010fe80008000004 */
[----:B------:R-:W-:Y:S04]  /*5770*/  STS.U8 [R5+UR4+0x2800], R35 ;  /* 0x0028002305007988 */ /* 0x000fe80008000004 */
        /* <DEDUP_REMOVED lines=13> */
[----:B------:R0:W-:Y:S04]  /*5850*/  STS.U8 [R52+UR4+0x2200], R32 ;  /* 0x0022002034007988 */ /* 0x0001e80008000004 */
[----:B------:R-:W-:Y:S04]  /*5860*/  STS.U8 [R52+UR4+0x2600], R34 ;  /* 0x0026002234007988 */ /* 0x000fe80008000004 */
[----:B------:R1:W-:Y:S01]  /*5870*/  STS.U8 [R52+UR4+0x2a00], R42 ;  /* 0x002a002a34007988 */ /* 0x0003e20008000004 */
[----:B0-----:R-:W-:-:S03]  /*5880*/  IMAD R32, R27, 0x100, R26 ;  /* 0x000001001b207824 */ /* 0x001fc600078e021a */
[----:B------:R-:W-:Y:S04]  /*5890*/  STS.U8 [R52+UR4+0x2e00], R47 ;  /* 0x002e002f34007988 */ /* 0x000fe80008000004 */
[----:B------:R-:W3:Y:S04]  /*58a0*/  LDL.LU R26, [R1+0x210] ;  /* 0x00021000011a7983 */ /* 0x000ee80000300800 */
[----:B------:R-:W-:Y:S04]  /*58b0*/  STS.U8 [R52+UR4+0x3200], R55 ;  /* 0x0032003734007988 */ /* 0x000fe80008000004 */
[----:B------:R-:W3:Y:S01]  /*58c0*/  LDL.LU R27, [R1+0x20c] ;  /* 0x00020c00011b7983 */ /* 0x000ee20000300800 */
[----:B------:R-:W-:-:S03]  /*58d0*/  IMAD R7, R9, 0x100, R8 ;  /* 0x0000010009077824 */ /* 0x000fc600078e0208 */
[----:B------:R-:W-:Y:S04]  /*58e0*/  STS.U8 [R52+UR4+0x3600], R56 ;  /* 0x0036003834007988 */ /* 0x000fe80008000004 */
[----:B------:R-:W4:Y:S01]  /*58f0*/  LDL.LU R43, [R1+0xc] ;  /* 0x00000c00012b7983 */ /* 0x000f220000300800 */
[----:B------:R-:W-:-:S03]  /*5900*/  IMAD R33, R40, 0x100, R41 ;  /* 0x0000010028217824 */ /* 0x000fc600078e0229 */
[----:B------:R-:W-:Y:S04]  /*5910*/  STS.U8 [R52+UR4+0x3a00], R57 ;  /* 0x003a003934007988 */ /* 0x000fe80008000004 */
[----:B------:R-:W4:Y:S01]  /*5920*/  LDL.LU R45, [R1+0x8] ;  /* 0x00000800012d7983 */ /* 0x000f220000300800 */
[----:B------:R-:W-:-:S03]  /*5930*/  IMAD R40, R11, 0x100, R10 ;  /* 0x000001000b287824 */ /* 0x000fc600078e020a */
[----:B------:R0:W-:Y:S04]  /*5940*/  STS.U8 [R52+UR4+0x3e00], R58 ;  /* 0x003e003a34007988 */ /* 0x0001e80008000004 */
[----:B------:R-:W4:Y:S01]  /*5950*/  LDL.LU R50, [R1+0x4] ;  /* 0x0000040001327983 */ /* 0x000f220000300800 */
[----:B------:R-:W-:Y:S02]  /*5960*/  IMAD R41, R13, 0x100, R12 ;  /* 0x000001000d297824 */ /* 0x000fe400078e020c */
[----:B-1----:R-:W-:Y:S01]  /*5970*/  IMAD R42, R15, 0x100, R14 ;  /* 0x000001000f2a7824 */ /* 0x002fe200078e020e */
[----:B------:R-:W-:Y:S06]  /*5980*/  BAR.SYNC.DEFER_BLOCKING 0x0 ;  /* 0x0000000000007b1d */ /* 0x000fec0000010000 */
[----:B0-----:R-:W4:Y:S04]  /*5990*/  LDL.LU R52, [R1] ;  /* 0x0000000001347983 */ /* 0x001f280000300800 */
[----:B------:R-:W4:Y:S04]  /*59a0*/  LDL.LU R8, [R1+0x208] ;  /* 0x0002080001087983 */ /* 0x000f280000300800 */
[----:B------:R-:W4:Y:S04]  /*59b0*/  LDL.LU R9, [R1+0x204] ;  /* 0x0002040001097983 */ /* 0x000f280000300800 */
[----:B------:R-:W4:Y:S04]  /*59c0*/  LDL.LU R10, [R1+0x200] ;  /* 0x00020000010a7983 */ /* 0x000f280000300800 */
[----:B------:R-:W4:Y:S04]  /*59d0*/  LDL.LU R11, [R1+0x1fc] ;  /* 0x0001fc00010b7983 */ /* 0x000f280000300800 */
[----:B------:R-:W4:Y:S04]  /*59e0*/  LDL.LU R12, [R1+0x1f8] ;  /* 0x0001f800010c7983 */ /* 0x000f280000300800 */
[----:B------:R-:W4:Y:S04]  /*59f0*/  LDL.LU R13, [R1+0x1f4] ;  /* 0x0001f400010d7983 */ /* 0x000f280000300800 */
[----:B------:R-:W4:Y:S04]  /*5a00*/  LDL.LU R14, [R1+0x1f0] ;  /* 0x0001f000010e7983 */ /* 0x000f280000300800 */
[----:B------:R-:W4:Y:S01]  /*5a10*/  LDL.LU R15, [R1+0x1ec] ;  /* 0x0001ec00010f7983 */ /* 0x000f220000300800 */
[----:B------:R-:W-:-:S02]  /*5a20*/  IMAD R34, R36, 0x100, R39 ;  /* 0x0000010024227824 */ /* 0x000fc400078e0227 */
[----:B------:R-:W-:Y:S01]  /*5a30*/  IMAD R35, R38, 0x100, R37 ;  /* 0x0000010026237824 */ /* 0x000fe200078e0225 */
[----:B------:R-:W-:Y:S01]  /*5a40*/  F2FP.F16.E5M2.UNPACK_B R32, R32 ;  /* 0x00000020ff20723e */ /* 0x000fe200020004ff */
[----:B------:R-:W4:Y:S01]  /*5a50*/  LDL.LU R55, [R1+0x2c] ;  /* 0x00002c0001377983 */ /* 0x000f220000300800 */
[----:B------:R-:W-:Y:S02]  /*5a60*/  F2FP.F16.E5M2.UNPACK_B R33, R33 ;  /* 0x00000021ff21723e */ /* 0x000fe400020004ff */
[----:B------:R-:W-:Y:S01]  /*5a70*/  F2FP.F16.E5M2.UNPACK_B R34, R34 ;  /* 0x00000022ff22723e */ /* 0x000fe200020004ff */
[----:B------:R-:W4:Y:S01]  /*5a80*/  LDL.LU R47, [R1+0x28] ;  /* 0x00002800012f7983 */ /* 0x000f220000300800 */
[----:B------:R-:W-:-:S03]  /*5a90*/  F2FP.F16.E5M2.UNPACK_B R35, R35 ;  /* 0x00000023ff23723e */ /* 0x000fc600020004ff */
[----:B------:R-:W4:Y:S04]  /*5aa0*/  LDL.LU R44, [R1+0x24] ;  /* 0x00002400012c7983 */ /* 0x000f280000300800 */
[----:B------:R-:W4:Y:S04]  /*5ab0*/  LDL.LU R46, [R1+0x20] ;  /* 0x00002000012e7983 */ /* 0x000f280000300800 */
[----:B------:R-:W4:Y:S04]  /*5ac0*/  LDL.LU R51, [R1+0x1c] ;  /* 0x00001c0001337983 */ /* 0x000f280000300800 */
[----:B------:R-:W4:Y:S04]  /*5ad0*/  LDL.LU R60, [R1+0x18] ;  /* 0x00001800013c7983 */ /* 0x000f280000300800 */
[----:B------:R-:W4:Y:S04]  /*5ae0*/  LDL.LU R49, [R1+0x14] ;  /* 0x0000140001317983 */ /* 0x000f280000300800 */
[----:B--2---:R-:W0:Y:S04]  /*5af0*/  LDSM.16.M88.4 R28, [R61+UR4] ;  /* 0x000000043d1c783b */ /* 0x004e280008000200 */
[----:B------:R1:W2:Y:S04]  /*5b00*/  LDSM.16.M88.4 R20, [R61+UR4+0x2000] ;  /* 0x002000043d14783b */ /* 0x0002a80008000200 */
[----:B-1----:R-:W4:Y:S01]  /*5b10*/  LDL.LU R61, [R1+0x10] ;  /* 0x00001000013d7983 */ /* 0x002f220000300800 */
[----:B0-----:R-:W-:-:S02]  /*5b20*/  F2FP.F16.E5M2.UNPACK_B R38, R28 ;  /* 0x0000001cff26723e */ /* 0x001fc400020004ff */
[----:B------:R-:W-:Y:S02]  /*5b30*/  F2FP.F16.E5M2.UNPACK_B R39, R29 ;  /* 0x0000001dff27723e */ /* 0x000fe400020004ff */
[----:B--2---:R-:W-:Y:S02]  /*5b40*/  F2FP.F16.E5M2.UNPACK_B R36, R20 ;  /* 0x00000014ff24723e */ /* 0x004fe400020004ff */
[----:B------:R-:W-:-:S03]  /*5b50*/  F2FP.F16.E5M2.UNPACK_B R37, R21 ;  /* 0x00000015ff25723e */ /* 0x000fc600020004ff */
[C---:B---3--:R-:W-:Y:S08]  /*5b60*/  HMMA.16816.F32 R24, R32.reuse, R38, R24 ;  /* 0x000000262018723c */ /* 0x048ff00000001818 */
[----:B----4-:R-:W-:Y:S01]  /*5b70*/  HMMA.16816.F32 R8, R32, R36, R8 ;  /* 0x000000242008723c */ /* 0x010fe20000001808 */
[----:B------:R-:W-:Y:S02]  /*5b80*/  F2FP.F16.E5M2.UNPACK_B R32, R7 ;  /* 0x00000007ff20723e */ /* 0x000fe400020004ff */
[----:B------:R-:W-:-:S02]  /*5b90*/  F2FP.F16.E5M2.UNPACK_B R33, R40 ;  /* 0x00000028ff21723e */ /* 0x000fc400020004ff */
[----:B------:R-:W-:Y:S02]  /*5ba0*/  F2FP.F16.E5M2.UNPACK_B R34, R41 ;  /* 0x00000029ff22723e */ /* 0x000fe400020004ff */
[----:B------:R-:W-:Y:S01]  /*5bb0*/  F2FP.F16.E5M2.UNPACK_B R35, R42 ;  /* 0x0000002aff23723e */ /* 0x000fe200020004ff */
[----:B------:R-:W-:Y:S02]  /*5bc0*/  IMAD R7, R17, 0x100, R16 ;  /* 0x0000010011077824 */ /* 0x000fe400078e0210 */
[----:B------:R-:W2:Y:S04]  /*5bd0*/  LDL.LU R16, [R1+0x1e8] ;  /* 0x0001e80001107983 */ /* 0x000ea80000300800 */
[----:B------:R-:W2:Y:S01]  /*5be0*/  LDL.LU R17, [R1+0x1e4] ;  /* 0x0001e40001117983 */ /* 0x000ea20000300800 */
[----:B------:R-:W-:Y:S01]  /*5bf0*/  HMMA.16816.F32 R12, R32, R38, R12 ;  /* 0x00000026200c723c */ /* 0x000fe2000000180c */
[----:B------:R-:W-:-:S02]  /*5c00*/  IMAD R38, R19, 0x100, R18 ;  /* 0x0000010013267824 */ /* 0x000fc400078e0212 */
[----:B------:R-:W2:Y:S04]  /*5c10*/  LDL.LU R18, [R1+0x1e0] ;  /* 0x0001e00001127983 */ /* 0x000ea80000300800 */
[----:B------:R-:W2:Y:S01]  /*5c20*/  LDL.LU R19, [R1+0x1dc] ;  /* 0x0001dc0001137983 */ /* 0x000ea20000300800 */
[----:B------:R-:W-:-:S03]  /*5c30*/  IMAD R39, R45, 0x100, R43 ;  /* 0x000001002d277824 */ /* 0x000fc600078e022b */
[----:B------:R-:W3:Y:S04]  /*5c40*/  LDL.LU R56, [R1+0x4c] ;  /* 0x00004c0001387983 */ /* 0x000ee80000300800 */
[----:B------:R-:W3:Y:S04]  /*5c50*/  LDL.LU R54, [R1+0x48] ;  /* 0x0000480001367983 */ /* 0x000ee80000300800 */
[----:B------:R-:W4:Y:S04]  /*5c60*/  LDL.LU R53, [R1+0x44] ;  /* 0x0000440001357983 */ /* 0x000f280000300800 */
[----:B------:R-:W4:Y:S04]  /*5c70*/  LDL.LU R48, [R1+0x40] ;  /* 0x0000400001307983 */ /* 0x000f280000300800 */
[----:B------:R-:W3:Y:S01]  /*5c80*/  LDL.LU R43, [R1+0x3c] ;  /* 0x00003c00012b7983 */ /* 0x000ee20000300800 */
[----:B------:R-:W-:-:S03]  /*5c90*/  IMAD R40, R52, 0x100, R50 ;  /* 0x0000010034287824 */ /* 0x000fc600078e0232 */
[----:B------:R-:W3:Y:S04]  /*5ca0*/  LDL.LU R45, [R1+0x38] ;  /* 0x00003800012d7983 */ /* 0x000ee80000300800 */
[----:B------:R-:W3:Y:S04]  /*5cb0*/  LDL.LU R50, [R1+0x34] ;  /* 0x0000340001327983 */ /* 0x000ee80000300800 */
[----:B------:R-:W3:Y:S01]  /*5cc0*/  LDL.LU R52, [R1+0x30] ;  /* 0x0000300001347983 */ /* 0x000ee20000300800 */
[----:B--2---:R-:W-:Y:S01]  /*5cd0*/  HMMA.16816.F32 R16, R32, R36, R16 ;  /* 0x000000242010723c */ /* 0x004fe20000001810 */
[----:B------:R-:W-:Y:S01]  /*5ce0*/  F2FP.F16.E5M2.UNPACK_B R32, R7 ;  /* 0x00000007ff20723e */ /* 0x000fe200020004ff */
[----:B------:R-:W-:-:S02]  /*5cf0*/  IMAD R7, R47, 0x100, R55 ;  /* 0x000001002f077824 */ /* 0x000fc400078e0237 */
[----:B------:R-:W2:Y:S01]  /*5d00*/  LDL.LU R55, [R1+0x74] ;  /* 0x0000740001377983 */ /* 0x000ea20000300800 */
[----:B------:R-:W-:-:S03]  /*5d10*/  IMAD R36, R46, 0x100, R44 ;  /* 0x000001002e247824 */ /* 0x000fc600078e022c */
[----:B------:R-:W2:Y:S01]  /*5d20*/  LDL.LU R47, [R1+0x70] ;  /* 0x00007000012f7983 */ /* 0x000ea20000300800 */
[----:B------:R-:W-:Y:S01]  /*5d30*/  IMAD R37, R60, 0x100, R51 ;  /* 0x000001003c257824 */ /* 0x000fe200078e0233 */
[----:B------:R-:W-:Y:S02]  /*5d40*/  F2FP.F16.E5M2.UNPACK_B R33, R38 ;  /* 0x00000026ff21723e */ /* 0x000fe400020004ff */
[----:B------:R-:W2:Y:S01]  /*5d50*/  LDL.LU R44, [R1+0x6c] ;  /* 0x00006c00012c7983 */ /* 0x000ea20000300800 */
[----:B------:R-:W-:-:S03]  /*5d60*/  IMAD R38, R61, 0x100, R49 ;  /* 0x000001003d267824 */ /* 0x000fc600078e0231 */
[----:B------:R-:W2:Y:S04]  /*5d70*/  LDL.LU R46, [R1+0x68] ;  /* 0x00006800012e7983 */ /* 0x000ea80000300800 */
[----:B------:R-:W2:Y:S04]  /*5d80*/  LDL.LU R51, [R1+0x64] ;  /* 0x0000640001337983 */ /* 0x000ea80000300800 */
[----:B------:R-:W2:Y:S04]  /*5d90*/  LDL.LU R60, [R1+0x60] ;  /* 0x00006000013c7983 */ /* 0x000ea80000300800 */
[----:B------:R-:W2:Y:S04]  /*5da0*/  LDL.LU R49, [R1+0x5c] ;  /* 0x00005c0001317983 */ /* 0x000ea80000300800 */
[----:B------:R-:W2:Y:S01]  /*5db0*/  LDL.LU R61, [R1+0x58] ;  /* 0x00005800013d7983 */ /* 0x000ea20000300800 */
[----:B------:R-:W-:-:S02]  /*5dc0*/  F2FP.F16.E5M2.UNPACK_B R34, R39 ;  /* 0x00000027ff22723e */ /* 0x000fc400020004ff */
[----:B------:R-:W-:Y:S02]  /*5dd0*/  F2FP.F16.E5M2.UNPACK_B R35, R40 ;  /* 0x00000028ff23723e */ /* 0x000fe400020004ff */
[----:B------:R-:W-:Y:S02]  /*5de0*/  F2FP.F16.E5M2.UNPACK_B R28, R28.H1 ;  /* 0x0000001cff1c723e */ /* 0x000fe400030004ff */
[----:B------:R-:W-:Y:S02]  /*5df0*/  F2FP.F16.E5M2.UNPACK_B R29, R29.H1 ;  /* 0x0000001dff1d723e */ /* 0x000fe400030004ff */
[----:B------:R-:W-:Y:S02]  /*5e00*/  F2FP.F16.E5M2.UNPACK_B R20, R20.H1 ;  /* 0x00000014ff14723e */ /* 0x000fe400030004ff */
[----:B------:R-:W-:-:S03]  /*5e10*/  F2FP.F16.E5M2.UNPACK_B R21, R21.H1 ;  /* 0x00000015ff15723e */ /* 0x000fc600030004ff */
[C---:B------:R-:W-:Y:S08]  /*5e20*/  HMMA.16816.F32 R24, R32.reuse, R28, R24 ;  /* 0x0000001c2018723c */ /* 0x040ff00000001818 */
[----:B------:R-:W-:Y:S01]  /*5e30*/  HMMA.16816.F32 R8, R32, R20, R8 ;  /* 0x000000142008723c */ /* 0x000fe20000001808 */
[----:B------:R-:W-:Y:S02]  /*5e40*/  F2FP.F16.E5M2.UNPACK_B R32, R7 ;  /* 0x00000007ff20723e */ /* 0x000fe400020004ff */
[----:B------:R-:W-:-:S02]  /*5e50*/  F2FP.F16.E5M2.UNPACK_B R33, R36 ;  /* 0x00000024ff21723e */ /* 0x000fc400020004ff */
[----:B------:R-:W-:Y:S02]  /*5e60*/  F2FP.F16.E5M2.UNPACK_B R34, R37 ;  /* 0x00000025ff22723e */ /* 0x000fe400020004ff */
[----:B------:R-:W-:Y:S01]  /*5e70*/  F2FP.F16.E5M2.UNPACK_B R35, R38 ;  /* 0x00000026ff23723e */ /* 0x000fe200020004ff */
[----:B---3--:R-:W-:Y:S02]  /*5e80*/  IMAD R7, R54, 0x100, R56 ;  /* 0x0000010036077824 */ /* 0x008fe400078e0238 */
[----:B------:R-:W3:Y:S04]  /*5e90*/  LDL.LU R56, [R1+0x94] ;  /* 0x0000940001387983 */ /* 0x000ee80000300800 */
[----:B------:R-:W-:Y:S01]  /*5ea0*/  HMMA.16816.F32 R12, R32, R28, R12 ;  /* 0x0000001c200c723c */ /* 0x000fe2000000180c */
[----:B----4-:R-:W-:Y:S01]  /*5eb0*/  IMAD R28, R48, 0x100, R53 ;  /* 0x00000100301c7824 */ /* 0x010fe200078e0235 */
[----:B------:R-:W3:Y:S01]  /*5ec0*/  LDL.LU R54, [R1+0x90] ;  /* 0x0000900001367983 */ /* 0x000ee20000300800 */
[----:B------:R-:W-:-:S03]  /*5ed0*/  IMAD R29, R45, 0x100, R43 ;  /* 0x000001002d1d7824 */ /* 0x000fc600078e022b */
[----:B------:R-:W4:Y:S04]  /*5ee0*/  LDL.LU R53, [R1+0x8c] ;  /* 0x00008c0001357983 */ /* 0x000f280000300800 */
[----:B------:R-:W4:Y:S04]  /*5ef0*/  LDL.LU R48, [R1+0x88] ;  /* 0x0000880001307983 */ /* 0x000f280000300800 */
[----:B------:R-:W4:Y:S01]  /*5f00*/  LDL.LU R43, [R1+0x84] ;  /* 0x00008400012b7983 */ /* 0x000f220000300800 */
[----:B------:R-:W-:-:S03]  /*5f10*/  IMAD R36, R52, 0x100, R50 ;  /* 0x0000010034247824 */ /* 0x000fc600078e0232 */
[----:B------:R-:W4:Y:S01]  /*5f20*/  LDL.LU R45, [R1+0x80] ;  /* 0x00008000012d7983 */ /* 0x000f220000300800 */
[----:B------:R-:W-:Y:S01]  /*5f30*/  HMMA.16816.F32 R16, R32, R20, R16 ;  /* 0x000000142010723c */ /* 0x000fe20000001810 */
[----:B------:R-:W-:Y:S02]  /*5f40*/  F2FP.F16.E5M2.UNPACK_B R32, R7 ;  /* 0x00000007ff20723e */ /* 0x000fe400020004ff */
[----:B------:R-:W4:Y:S01]  /*5f50*/  LDL.LU R50, [R1+0x7c] ;  /* 0x00007c0001327983 */ /* 0x000f220000300800 */
[----:B------:R-:W-:-:S03]  /*5f60*/  F2FP.F16.E5M2.UNPACK_B R35, R36 ;  /* 0x00000024ff23723e */ /* 0x000fc600020004ff */
[----:B------:R-:W4:Y:S04]  /*5f70*/  LDL.LU R52, [R1+0x78] ;  /* 0x0000780001347983 */ /* 0x000f280000300800 */
[----:B------:R-:W4:Y:S01]  /*5f80*/  LDL R40, [R1+0x1ac] ;  /* 0x0001ac0001287983 */ /* 0x000f220000100800 */
[----:B--2---:R-:W-:-:S03]  /*5f90*/  IMAD R7, R47, 0x100, R55 ;  /* 0x000001002f077824 */ /* 0x004fc600078e0237 */
[----:B------:R-:W2:Y:S04]  /*5fa0*/  LDL.LU R55, [R1+0xb4] ;  /* 0x0000b40001377983 */ /* 0x000ea80000300800 */
[----:B------:R-:W2:Y:S01]  /*5fb0*/  LDL.LU R47, [R1+0xb0] ;  /* 0x0000b000012f7983 */ /* 0x000ea20000300800 */
[----:B------:R-:W-:-:S03]  /*5fc0*/  IMAD R36, R46, 0x100, R44 ;  /* 0x000001002e247824 */ /* 0x000fc600078e022c */
        /* <DEDUP_REMOVED lines=8> */
[----:B------:R-:W-:Y:S02]  /*6050*/  F2FP.F16.E5M2.UNPACK_B R33, R28 ;  /* 0x0000001cff21723e */ /* 0x000fe400020004ff */
[----:B------:R-:W-:Y:S02]  /*6060*/  F2FP.F16.E5M2.UNPACK_B R34, R29 ;  /* 0x0000001dff22723e */ /* 0x000fe400020004ff */
[----:B------:R-:W-:Y:S02]  /*6070*/  F2FP.F16.E5M2.UNPACK_B R28, R30 ;  /* 0x0000001eff1c723e */ /* 0x000fe400020004ff */
[----:B------:R-:W-:-:S02]  /*6080*/  F2FP.F16.E5M2.UNPACK_B R29, R31 ;  /* 0x0000001fff1d723e */ /* 0x000fc400020004ff */
[----:B------:R-:W-:Y:S02]  /*6090*/  F2FP.F16.E5M2.UNPACK_B R20, R22 ;  /* 0x00000016ff14723e */ /* 0x000fe400020004ff */
[----:B------:R-:W-:-:S03]  /*60a0*/  F2FP.F16.E5M2.UNPACK_B R21, R23 ;  /* 0x00000017ff15723e */ /* 0x000fc600020004ff */
[C---:B------:R-:W-:Y:S08]  /*60b0*/  HMMA.16816.F32 R24, R32.reuse, R28, R24 ;  /* 0x0000001c2018723c */ /* 0x040ff00000001818 */
[----:B------:R-:W-:Y:S01]  /*60c0*/  HMMA.16816.F32 R8, R32, R20, R8 ;  /* 0x000000142008723c */ /* 0x000fe20000001808 */
[----:B------:R-:W-:Y:S02]  /*60d0*/  F2FP.F16.E5M2.UNPACK_B R33, R36 ;  /* 0x00000024ff21723e */ /* 0x000fe400020004ff */
[----:B------:R-:W-:-:S02]  /*60e0*/  F2FP.F16.E5M2.UNPACK_B R34, R37 ;  /* 0x00000025ff22723e */ /* 0x000fc400020004ff */
[----:B------:R-:W-:Y:S01]  /*60f0*/  F2FP.F16.E5M2.UNPACK_B R35, R38 ;  /* 0x00000026ff23723e */ /* 0x000fe200020004ff */
[----:B---3--:R-:W-:Y:S02]  /*6100*/  IMAD R36, R54, 0x100, R56 ;  /* 0x0000010036247824 */ /* 0x008fe400078e0238 */
[----:B------:R-:W3:Y:S01]  /*6110*/  LDL.LU R54, [R1+0xd8] ;  /* 0x0000d80001367983 */ /* 0x000ee20000300800 */
[----:B------:R-:W-:Y:S01]  /*6120*/  F2FP.F16.E5M2.UNPACK_B R32, R7 ;  /* 0x00000007ff20723e */ /* 0x000fe200020004ff */
[----:B----4-:R-:W-:Y:S02]  /*6130*/  IMAD R37, R48, 0x100, R53 ;  /* 0x0000010030257824 */ /* 0x010fe400078e0235 */
[----:B------:R-:W3:Y:S04]  /*6140*/  LDL.LU R53, [R1+0xd0] ;  /* 0x0000d00001357983 */ /* 0x000ee80000300800 */
[----:B------:R-:W4:Y:S01]  /*6150*/  LDL.LU R48, [R1+0xcc] ;  /* 0x0000cc0001307983 */ /* 0x000f220000300800 */
[----:B------:R-:W-:-:S03]  /*6160*/  IMAD R38, R45, 0x100, R43 ;  /* 0x000001002d267824 */ /* 0x000fc600078e022b */
[----:B------:R-:W4:Y:S01]  /*6170*/  LDL.LU R45, [R1+0xc8] ;  /* 0x0000c800012d7983 */ /* 0x000f220000300800 */
[----:B------:R-:W-:Y:S03]  /*6180*/  HMMA.16816.F32 R16, R32, R20, R16 ;  /* 0x000000142010723c */ /* 0x000fe60000001810 */
[----:B------:R-:W4:Y:S01]  /*6190*/  LDL.LU R58, [R1+0xc0] ;  /* 0x0000c000013a7983 */ /* 0x000f220000300800 */
[----:B------:R-:W-:-:S03]  /*61a0*/  IMAD R39, R52, 0x100, R50 ;  /* 0x0000010034277824 */ /* 0x000fc600078e0232 */
[----:B------:R-:W4:Y:S04]  /*61b0*/  LDL.LU R50, [R1+0xbc] ;  /* 0x0000bc0001327983 */ /* 0x000f280000300800 */
[----:B------:R-:W4:Y:S04]  /*61c0*/  LDL.LU R52, [R1+0xb8] ;  /* 0x0000b80001347983 */ /* 0x000f280000300800 */
[----:B------:R-:W4:Y:S01]  /*61d0*/  LDL.LU R57, [R1+0xfc] ;  /* 0x0000fc0001397983 */ /* 0x000f220000300800 */
[----:B------:R-:W-:-:S03]  /*61e0*/  F2FP.F16.E5M2.UNPACK_B R41, R23.H1 ;  /* 0x00000017ff29723e */ /* 0x000fc600030004ff */
[----:B------:R-:W4:Y:S01]  /*61f0*/  LDL.LU R56, [R1+0xf8] ;  /* 0x0000f80001387983 */ /* 0x000f220000300800 */
        /* <DEDUP_REMOVED lines=9> */
[----:B------:R-:W-:Y:S01]  /*6290*/  HMMA.16816.F32 R12, R32, R28, R12 ;  /* 0x0000001c200c723c */ /* 0x000fe2000000180c */
[----:B------:R-:W-:Y:S02]  /*62a0*/  F2FP.F16.E5M2.UNPACK_B R42, R30.H1 ;  /* 0x0000001eff2a723e */ /* 0x000fe400030004ff */
[----:B------:R-:W-:Y:S01]  /*62b0*/  F2FP.F16.E5M2.UNPACK_B R43, R31.H1 ;  /* 0x0000001fff2b723e */ /* 0x000fe200030004ff */
[----:B------:R-:W0:Y:S01]  /*62c0*/  LDSM.16.M88.4 R32, [R40+UR4] ;  /* 0x000000042820783b */ /* 0x000e220008000200 */
[----:B------:R-:W-:-:S02]  /*62d0*/  F2FP.F16.E5M2.UNPACK_B R36, R36 ;  /* 0x00000024ff24723e */ /* 0x000fc400020004ff */
[----:B------:R-:W-:Y:S01]  /*62e0*/  F2FP.F16.E5M2.UNPACK_B R37, R37 ;  /* 0x00000025ff25723e */ /* 0x000fe200020004ff */
[----:B------:R1:W0:Y:S01]  /*62f0*/  LDSM.16.M88.4 R28, [R40+UR4+0x2000] ;  /* 0x00200004281c783b */ /* 0x0002220008000200 */
[----:B------:R-:W-:Y:S02]  /*6300*/  F2FP.F16.E5M2.UNPACK_B R38, R38 ;  /* 0x00000026ff26723e */ /* 0x000fe400020004ff */
[----:B------:R-:W-:Y:S02]  /*6310*/  F2FP.F16.E5M2.UNPACK_B R39, R39 ;  /* 0x00000027ff27723e */ /* 0x000fe400020004ff */
[----:B-1----:R-:W-:-:S05]  /*6320*/  F2FP.F16.E5M2.UNPACK_B R40, R22.H1 ;  /* 0x00000016ff28723e */ /* 0x002fca00030004ff */
[C---:B------:R-:W-:Y:S08]  /*6330*/  HMMA.16816.F32 R24, R36.reuse, R42, R24 ;  /* 0x0000002a2418723c */ /* 0x040ff00000001818 */
[----:B------:R-:W-:Y:S01]  /*6340*/  HMMA.16816.F32 R8, R36, R40, R8 ;  /* 0x000000282408723c */ /* 0x000fe20000001808 */
[----:B------:R-:W2:Y:S01]  /*6350*/  LDL.LU R39, [R1+0xc4] ;  /* 0x0000c40001277983 */ /* 0x000ea20000300800 */
[----:B------:R-:W-:-:S03]  /*6360*/  IMAD R22, R60, 0x100, R51 ;  /* 0x000001003c167824 */ /* 0x000fc600078e0233 */
[----:B------:R-:W2:Y:S01]  /*6370*/  LDL.LU R51, [R1+0x104] ;  /* 0x0001040001337983 */ /* 0x000ea20000300800 */
[----:B---3--:R-:W-:-:S03]  /*6380*/  IMAD R7, R53, 0x100, R54 ;  /* 0x0000010035077824 */ /* 0x008fc600078e0236 */
[----:B------:R-:W3:Y:S04]  /*6390*/  LDL.LU R60, [R1+0x100] ;  /* 0x00010000013c7983 */ /* 0x000ee80000300800 */
[----:B------:R-:W3:Y:S01]  /*63a0*/  LDL.LU R54, [R1+0x11c] ;  /* 0x00011c0001367983 */ /* 0x000ee20000300800 */
[----:B----4-:R-:W-:-:S03]  /*63b0*/  IMAD R36, R45, 0x100, R48 ;  /* 0x000001002d247824 */ /* 0x010fc600078e0230 */
[----:B------:R-:W4:Y:S04]  /*63c0*/  LDL.LU R53, [R1+0x118] ;  /* 0x0001180001357983 */ /* 0x000f280000300800 */
[----:B------:R-:W3:Y:S04]  /*63d0*/  LDL.LU R48, [R1+0x114] ;  /* 0x0001140001307983 */ /* 0x000ee80000300800 */
[----:B------:R-:W3:Y:S01]  /*63e0*/  LDL.LU R45, [R1+0x110] ;  /* 0x00011000012d7983 */ /* 0x000ee20000300800 */
[----:B------:R-:W-:Y:S02]  /*63f0*/  F2FP.F16.E5M2.UNPACK_B R20, R20 ;  /* 0x00000014ff14723e */ /* 0x000fe400020004ff */
[----:B------:R-:W-:-:S02]  /*6400*/  F2FP.F16.E5M2.UNPACK_B R21, R21 ;  /* 0x00000015ff15723e */ /* 0x000fc400020004ff */
[----:B------:R-:W-:Y:S02]  /*6410*/  F2FP.F16.E5M2.UNPACK_B R22, R22 ;  /* 0x00000016ff16723e */ /* 0x000fe400020004ff */
[----:B------:R-:W-:Y:S01]  /*6420*/  F2FP.F16.E5M2.UNPACK_B R23, R23 ;  /* 0x00000017ff17723e */ /* 0x000fe200020004ff */
[----:B------:R-:W-:Y:S02]  /*6430*/  IMAD R38, R52, 0x100, R50 ;  /* 0x0000010034267824 */ /* 0x000fe400078e0232 */
[----:B------:R-:W4:Y:S04]  /*6440*/  LDL.LU R50, [R1+0x10c] ;  /* 0x00010c0001327983 */ /* 0x000f280000300800 */
[----:B------:R-:W-:Y:S01]  /*6450*/  HMMA.16816.F32 R12, R20, R42, R12 ;  /* 0x0000002a140c723c */ /* 0x000fe2000000180c */
[----:B------:R-:W4:Y:S01]  /*6460*/  LDL.LU R52, [R1+0x108] ;  /* 0x0001080001347983 */ /* 0x000f220000300800 */
[----:B--2---:R-:W-:-:S03]  /*6470*/  IMAD R42, R61, 0x100, R49 ;  /* 0x000001003d2a7824 */ /* 0x004fc600078e0231 */
[----:B------:R-:W2:Y:S04]  /*6480*/  LDL.LU R49, [R1+0x124] ;  /* 0x0001240001317983 */ /* 0x000ea80000300800 */
[----:B------:R-:W2:Y:S01]  /*6490*/  LDL.LU R61, [R1+0x120] ;  /* 0x00012000013d7983 */ /* 0x000ea20000300800 */
[----:B------:R-:W-:Y:S01]  /*64a0*/  HMMA.16816.F32 R16, R20, R40, R16 ;  /* 0x000000281410723c */ /* 0x000fe20000001810 */
[----:B------:R-:W-:Y:S02]  /*64b0*/  F2FP.F16.E5M2.UNPACK_B R21, R36 ;  /* 0x00000024ff15723e */ /* 0x000fe400020004ff */
[----:B------:R-:W-:Y:S02]  /*64c0*/  F2FP.F16.E5M2.UNPACK_B R23, R38 ;  /* 0x00000026ff17723e */ /* 0x000fe400020004ff */
[----:B------:R-:W-:-:S02]  /*64d0*/  F2FP.F16.E5M2.UNPACK_B R20, R7 ;  /* 0x00000007ff14723e */ /* 0x000fc400020004ff */
[----:B0-----:R-:W-:Y:S02]  /*64e0*/  F2FP.F16.E5M2.UNPACK_B R38, R32 ;  /* 0x00000020ff26723e */ /* 0x001fe400020004ff */
[----:B------:R-:W-:Y:S01]  /*64f0*/  F2FP.F16.E5M2.UNPACK_B R36, R28 ;  /* 0x0000001cff24723e */ /* 0x000fe200020004ff */
[----:B------:R-:W-:Y:S02]  /*6500*/  IMAD R7, R56, 0x100, R57 ;  /* 0x0000010038077824 */ /* 0x000fe400078e0239 */
[----:B------:R-:W-:Y:S02]  /*6510*/  IMAD R40, R47, 0x100, R55 ;  /* 0x000001002f287824 */ /* 0x000fe400078e0237 */
[----:B------:R-:W-:Y:S01]  /*6520*/  IMAD R37, R58, 0x100, R39 ;  /* 0x000001003a257824 */ /* 0x000fe200078e0227 */
[----:B------:R-:W-:Y:S01]  /*6530*/  F2FP.F16.E5M2.UNPACK_B R39, R33 ;  /* 0x00000021ff27723e */ /* 0x000fe200020004ff */
[----:B------:R-:W-:Y:S01]  /*6540*/  IMAD R41, R46, 0x100, R44 ;  /* 0x000001002e297824 */ /* 0x000fe200078e022c */
[----:B------:R-:W2:Y:S02]  /*6550*/  LDL.LU R55, [R1+0x13c] ;  /* 0x00013c0001377983 */ /* 0x000ea40000300800 */
[----:B------:R-:W-:-:S02]  /*6560*/  F2FP.F16.E5M2.UNPACK_B R22, R37 ;  /* 0x00000025ff16723e */ /* 0x000fc400020004ff */
[----:B------:R-:W-:Y:S01]  /*6570*/  F2FP.F16.E5M2.UNPACK_B R37, R29 ;  /* 0x0000001dff25723e */ /* 0x000fe200020004ff */
[----:B------:R-:W2:Y:S04]  /*6580*/  LDL.LU R47, [R1+0x138] ;  /* 0x00013800012f7983 */ /* 0x000ea80000300800 */
[C---:B------:R-:W-:Y:S01]  /*6590*/  HMMA.16816.F32 R24, R20.reuse, R38, R24 ;  /* 0x000000261418723c */ /* 0x040fe20000001818 */
[----:B------:R-:W2:Y:S04]  /*65a0*/  LDL.LU R44, [R1+0x134] ;  /* 0x00013400012c7983 */ /* 0x000ea80000300800 */
[----:B------:R-:W2:Y:S03]  /*65b0*/  LDL.LU R46, [R1+0x130] ;  /* 0x00013000012e7983 */ /* 0x000ea60000300800 */
[----:B------:R-:W-:Y:S01]  /*65c0*/  HMMA.16816.F32 R8, R20, R36, R8 ;  /* 0x000000241408723c */ /* 0x000fe20000001808 */
[----:B------:R-:W-:-:S02]  /*65d0*/  F2FP.F16.E5M2.UNPACK_B R20, R7 ;  /* 0x00000007ff14723e */ /* 0x000fc400020004ff */
[----:B------:R-:W-:Y:S02]  /*65e0*/  F2FP.F16.E5M2.UNPACK_B R21, R40 ;  /* 0x00000028ff15723e */ /* 0x000fe400020004ff */
[----:B------:R-:W-:Y:S02]  /*65f0*/  F2FP.F16.E5M2.UNPACK_B R22, R41 ;  /* 0x00000029ff16723e */ /* 0x000fe400020004ff */
[----:B------:R-:W-:-:S07]  /*6600*/  F2FP.F16.E5M2.UNPACK_B R23, R42 ;  /* 0x0000002aff17723e */ /* 0x000fce00020004ff */
[C---:B------:R-:W-:Y:S01]  /*6610*/  HMMA.16816.F32 R12, R20.reuse, R38, R12 ;  /* 0x00000026140c723c */ /* 0x040fe2000000180c */
[----:B---3--:R-:W-:Y:S02]  /*6620*/  IMAD R39, R45, 0x100, R48 ;  /* 0x000001002d277824 */ /* 0x008fe400078e0230 */
[----:B------:R-:W3:Y:S04]  /*6630*/  LDL.LU R48, [R1+0x12c] ;  /* 0x00012c0001307983 */ /* 0x000ee80000300800 */
[----:B------:R-:W3:Y:S01]  /*6640*/  LDL.LU R45, [R1+0x128] ;  /* 0x00012800012d7983 */ /* 0x000ee20000300800 */
[----:B------:R-:W-:Y:S01]  /*6650*/  IMAD R7, R60, 0x100, R51 ;  /* 0x000001003c077824 */ /* 0x000fe200078e0233 */
[----:B------:R-:W-:Y:S01]  /*6660*/  HMMA.16816.F32 R16, R20, R36, R16 ;  /* 0x000000241410723c */ /* 0x000fe20000001810 */
[----:B----4-:R-:W-:Y:S01]  /*6670*/  IMAD R40, R52, 0x100, R50 ;  /* 0x0000010034287824 */ /* 0x010fe200078e0232 */
[----:B------:R-:W4:Y:S01]  /*6680*/  LDL.LU R51, [R1+0x144] ;  /* 0x0001440001337983 */ /* 0x000f220000300800 */
[----:B------:R-:W-:Y:S01]  /*6690*/  IMAD R38, R53, 0x100, R54 ;  /* 0x0000010035267824 */ /* 0x000fe200078e0236 */
[----:B------:R-:W-:-:S02]  /*66a0*/  F2FP.F16.E5M2.UNPACK_B R20, R7 ;  /* 0x00000007ff14723e */ /* 0x000fc400020004ff */
[----:B------:R-:W4:Y:S04]  /*66b0*/  LDL.LU R60, [R1+0x140] ;  /* 0x00014000013c7983 */ /* 0x000f280000300800 */
[----:B------:R-:W4:Y:S04]  /*66c0*/  LDL.LU R50, [R1+0x15c] ;  /* 0x00015c0001327983 */ /* 0x000f280000300800 */
[----:B------:R-:W4:Y:S04]  /*66d0*/  LDL.LU R52, [R1+0x158] ;  /* 0x0001580001347983 */ /* 0x000f280000300800 */
[----:B------:R-:W4:Y:S01]  /*66e0*/  LDL.LU R54, [R1+0x154] ;  /* 0x0001540001367983 */ /* 0x000f220000300800 */
[----:B--2---:R-:W-:-:S03]  /*66f0*/  IMAD R7, R61, 0x100, R49 ;  /* 0x000001003d077824 */ /* 0x004fc600078e0231 */
[----:B------:R-:W2:Y:S01]  /*6700*/  LDL.LU R61, [R1+0x150] ;  /* 0x00015000013d7983 */ /* 0x000ea20000300800 */
[----:B------:R-:W-:Y:S02]  /*6710*/  F2FP.F16.E5M2.UNPACK_B R21, R38 ;  /* 0x00000026ff15723e */ /* 0x000fe400020004ff */
[----:B------:R-:W-:Y:S01]  /*6720*/  F2FP.F16.E5M2.UNPACK_B R22, R39 ;  /* 0x00000027ff16723e */ /* 0x000fe200020004ff */
[----:B------:R-:W2:Y:S01]  /*6730*/  LDL.LU R53, [R1+0x14c] ;  /* 0x00014c0001357983 */ /* 0x000ea20000300800 */
[----:B------:R-:W-:Y:S02]  /*6740*/  F2FP.F16.E5M2.UNPACK_B R23, R40 ;  /* 0x00000028ff17723e */ /* 0x000fe400020004ff */
[----:B------:R-:W-:Y:S01]  /*6750*/  F2FP.F16.E5M2.UNPACK_B R32, R32.H1 ;  /* 0x00000020ff20723e */ /* 0x000fe200030004ff */
[----:B------:R-:W2:Y:S01]  /*6760*/  LDL.LU R49, [R1+0x148] ;  /* 0x0001480001317983 */ /* 0x000ea20000300800 */
[----:B------:R-:W-:Y:S02]  /*6770*/  F2FP.F16.E5M2.UNPACK_B R33, R33.H1 ;  /* 0x00000021ff21723e */ /* 0x000fe400030004ff */
[----:B------:R-:W-:-:S02]  /*6780*/  F2FP.F16.E5M2.UNPACK_B R28, R28.H1 ;  /* 0x0000001cff1c723e */ /* 0x000fc400030004ff */
[----:B------:R-:W-:-:S03]  /*6790*/  F2FP.F16.E5M2.UNPACK_B R29, R29.H1 ;  /* 0x0000001dff1d723e */ /* 0x000fc600030004ff */
[C---:B------:R-:W-:Y:S08]  /*67a0*/  HMMA.16816.F32 R24, R20.reuse, R32, R24 ;  /* 0x000000201418723c */ /* 0x040ff00000001818 */
[----:B------:R-:W-:Y:S01]  /*67b0*/  HMMA.16816.F32 R8, R20, R28, R8 ;  /* 0x0000001c1408723c */ /* 0x000fe20000001808 */
[----:B------:R-:W-:Y:S01]  /*67c0*/  IMAD R36, R47, 0x100, R55 ;  /* 0x000001002f247824 */ /* 0x000fe200078e0237 */
[----:B------:R-:W-:Y:S01]  /*67d0*/  F2FP.F16.E5M2.UNPACK_B R20, R7 ;  /* 0x00000007ff14723e */ /* 0x000fe200020004ff */
[----:B------:R-:W-:-:S03]  /*67e0*/  IMAD R37, R46, 0x100, R44 ;  /* 0x000001002e257824 */ /* 0x000fc600078e022c */
[----:B------:R-:W-:Y:S02]  /*67f0*/  F2FP.F16.E5M2.UNPACK_B R21, R36 ;  /* 0x00000024ff15723e */ /* 0x000fe400020004ff */
[----:B------:R-:W-:Y:S01]  /*6800*/  F2FP.F16.E5M2.UNPACK_B R22, R37 ;  /* 0x00000025ff16723e */ /* 0x000fe200020004ff */
[----:B---3--:R-:W-:Y:S02]  /*6810*/  IMAD R38, R45, 0x100, R48 ;  /* 0x000001002d267824 */ /* 0x008fe400078e0230 */
[----:B------:R-:W3:Y:S03]  /*6820*/  LDL.LU R48, [R1+0x164] ;  /* 0x0001640001307983 */ /* 0x000ee60000300800 */
[----:B------:R-:W-:Y:S01]  /*6830*/  F2FP.F16.E5M2.UNPACK_B R23, R38 ;  /* 0x00000026ff17723e */ /* 0x000fe200020004ff */
[----:B------:R-:W3:Y:S04]  /*6840*/  LDL.LU R45, [R1+0x160] ;  /* 0x00016000012d7983 */ /* 0x000ee80000300800 */
[----:B------:R-:W3:Y:S02]  /*6850*/  LDL.LU R47, [R1+0x178] ;  /* 0x00017800012f7983 */ /* 0x000ee40000300800 */
[----:B------:R-:W-:Y:S02]  /*6860*/  HMMA.16816.F32 R12, R20, R32, R12 ;  /* 0x00000020140c723c */ /* 0x000fe4000000180c */
[----:B------:R-:W3:Y:S01]  /*6870*/  LDL.LU R44, [R1+0x174] ;  /* 0x00017400012c7983 */ /* 0x000ee20000300800 */
[----:B----4-:R-:W-:-:S03]  /*6880*/  IMAD R32, R52, 0x100, R50 ;  /* 0x0000010034207824 */ /* 0x010fc600078e0232 */
[----:B------:R-:W4:Y:S04]  /*6890*/  LDL.LU R50, [R1+0x170] ;  /* 0x0001700001327983 */ /* 0x000f280000300800 */
[----:B------:R-:W4:Y:S01]  /*68a0*/  LDL.LU R52, [R1+0x16c] ;  /* 0x00016c0001347983 */ /* 0x000f220000300800 */
[----:B--2---:R-:W-:-:S03]  /*68b0*/  IMAD R33, R61, 0x100, R54 ;  /* 0x000001003d217824 */ /* 0x004fc600078e0236 */
[----:B------:R-:W2:Y:S01]  /*68c0*/  LDL.LU R61, [R1+0x168] ;  /* 0x00016800013d7983 */ /* 0x000ea20000300800 */
[----:B------:R-:W-:-:S03]  /*68d0*/  IMAD R7, R60, 0x100, R51 ;  /* 0x000001003c077824 */ /* 0x000fc600078e0233 */
[----:B------:R-:W2:Y:S01]  /*68e0*/  LDL.LU R46, [R1+0x180] ;  /* 0x00018000012e7983 */ /* 0x000ea20000300800 */
[----:B------:R-:W-:Y:S01]  /*68f0*/  HMMA.16816.F32 R16, R20, R28, R16 ;  /* 0x0000001c1410723c */ /* 0x000fe20000001810 */
[----:B------:R-:W-:Y:S02]  /*6900*/  IMAD R36, R49, 0x100, R53 ;  /* 0x0000010031247824 */ /* 0x000fe400078e0235 */
[----:B------:R-:W2:Y:S01]  /*6910*/  LDL.LU R51, [R1+0x17c] ;  /* 0x00017c0001337983 */ /* 0x000ea20000300800 */
[----:B------:R-:W-:-:S03]  /*6920*/  F2FP.F16.E5M2.UNPACK_B R20, R7 ;  /* 0x00000007ff14723e */ /* 0x000fc600020004ff */
[----:B------:R-:W2:Y:S04]  /*6930*/  LDL.LU R60, [R1+0x198] ;  /* 0x00019800013c7983 */ /* 0x000ea80000300800 */
[----:B------:R-:W2:Y:S04]  /*6940*/  LDL.LU R54, [R1+0x194] ;  /* 0x0001940001367983 */ /* 0x000ea80000300800 */
[----:B------:R-:W2:Y:S04]  /*6950*/  LDL.LU R53, [R1+0x190] ;  /* 0x0001900001357983 */ /* 0x000ea80000300800 */
[----:B------:R-:W2:Y:S01]  /*6960*/  LDL.LU R49, [R1+0x18c] ;  /* 0x00018c0001317983 */ /* 0x000ea20000300800 */
[----:B---3--:R-:W-:-:S03]  /*6970*/  IMAD R7, R45, 0x100, R48 ;  /* 0x000001002d077824 */ /* 0x008fc600078e0230 */
[----:B------:R-:W3:Y:S04]  /*6980*/  LDL.LU R48, [R1+0x188] ;  /* 0x0001880001307983 */ /* 0x000ee80000300800 */
[----:B------:R-:W3:Y:S01]  /*6990*/  LDL.LU R45, [R1+0x184] ;  /* 0x00018400012d7983 */ /* 0x000ee20000300800 */
[----:B----4-:R-:W-:Y:S02]  /*69a0*/  IMAD R37, R52, 0x100, R50 ;  /* 0x0000010034257824 */ /* 0x010fe400078e0232 */
[----:B--2---:R-:W-:Y:S02]  /*69b0*/  IMAD R38, R3, 0x100, R61 ;  /* 0x0000010003267824 */ /* 0x004fe400078e023d */
[----:B------:R-:W2:Y:S04]  /*69c0*/  LDL.LU R3, [R1+0x1d8] ;  /* 0x0001d80001037983 */ /* 0x000ea80000300800 */
[----:B------:R-:W4:Y:S04]  /*69d0*/  LDL.LU R50, [R1+0x1a0] ;  /* 0x0001a00001327983 */ /* 0x000f280000300800 */
[----:B------:R-:W4:Y:S04]  /*69e0*/  LDL.LU R52, [R1+0x19c] ;  /* 0x00019c0001347983 */ /* 0x000f280000300800 */
[----:B------:R-:W2:Y:S01]  /*69f0*/  LDL.LU R61, [R1+0x1a4] ;  /* 0x0001a400013d7983 */ /* 0x000ea20000300800 */
[----:B------:R-:W-:-:S02]  /*6a00*/  F2FP.F16.E5M2.UNPACK_B R21, R32 ;  /* 0x00000020ff15723e */ /* 0x000fc400020004ff */
[----:B------:R-:W-:Y:S02]  /*6a10*/  F2FP.F16.E5M2.UNPACK_B R22, R33 ;  /* 0x00000021ff16723e */ /* 0x000fe400020004ff */
[----:B------:R-:W-:Y:S02]  /*6a20*/  F2FP.F16.E5M2.UNPACK_B R23, R36 ;  /* 0x00000024ff17723e */ /* 0x000fe400020004ff */
[----:B------:R-:W-:Y:S02]  /*6a30*/  F2FP.F16.E5M2.UNPACK_B R32, R34 ;  /* 0x00000022ff20723e */ /* 0x000fe400020004ff */
[----:B------:R-:W-:Y:S02]  /*6a40*/  F2FP.F16.E5M2.UNPACK_B R33, R35 ;  /* 0x00000023ff21723e */ /* 0x000fe400020004ff */
[----:B------:R-:W-:Y:S02]  /*6a50*/  F2FP.F16.E5M2.UNPACK_B R28, R30 ;  /* 0x0000001eff1c723e */ /* 0x000fe400020004ff */
[----:B------:R-:W-:Y:S01]  /*6a60*/  F2FP.F16.E5M2.UNPACK_B R29, R31 ;  /* 0x0000001fff1d723e */ /* 0x000fe200020004ff */
[----:B------:R-:W-:-:S02]  /*6a70*/  IMAD R36, R44, 0x100, R47 ;  /* 0x000001002c247824 */ /* 0x000fc400078e022f */
[C---:B------:R-:W-:Y:S08]  /*6a80*/  HMMA.16816.F32 R24, R20.reuse, R32, R24 ;  /* 0x000000201418723c */ /* 0x040ff00000001818 */
[----:B------:R-:W-:Y:S01]  /*6a90*/  HMMA.16816.F32 R8, R20, R28, R8 ;  /* 0x0000001c1408723c */ /* 0x000fe20000001808 */
[----:B------:R-:W-:Y:S02]  /*6aa0*/  F2FP.F16.E5M2.UNPACK_B R20, R7 ;  /* 0x00000007ff14723e */ /* 0x000fe400020004ff */
[----:B------:R-:W-:-:S02]  /*6ab0*/  F2FP.F16.E5M2.UNPACK_B R21, R36 ;  /* 0x00000024ff15723e */ /* 0x000fc400020004ff */
[----:B------:R-:W-:Y:S02]  /*6ac0*/  F2FP.F16.E5M2.UNPACK_B R22, R37 ;  /* 0x00000025ff16723e */ /* 0x000fe400020004ff */
[----:B------:R-:W-:Y:S01]  /*6ad0*/  F2FP.F16.E5M2.UNPACK_B R23, R38 ;  /* 0x00000026ff17723e */ /* 0x000fe200020004ff */
[----:B------:R-:W-:-:S06]  /*6ae0*/  IMAD R7, R51, 0x100, R46 ;  /* 0x0000010033077824 */ /* 0x000fcc00078e022e */
[----:B------:R-:W-:Y:S01]  /*6af0*/  HMMA.16816.F32 R16, R20, R28, R16 ;  /* 0x0000001c1410723c */ /* 0x000fe20000001810 */
[----:B------:R-:W-:-:S07]  /*6b00*/  IMAD R29, R6, 0x100, R59 ;  /* 0x00000100061d7824 */ /* 0x000fce00078e023b */
[----:B------:R-:W-:Y:S01]  /*6b10*/  HMMA.16816.F32 R12, R20, R32, R12 ;  /* 0x00000020140c723c */ /* 0x000fe2000000180c */
[----:B------:R-:W-:Y:S01]  /*6b20*/  IMAD R32, R54, 0x100, R60 ;  /* 0x0000010036207824 */ /* 0x000fe200078e023c */
[----:B------:R-:W-:-:S04]  /*6b30*/  F2FP.F16.E5M2.UNPACK_B R20, R7 ;  /* 0x00000007ff14723e */ /* 0x000fc800020004ff */
[----:B------:R-:W-:Y:S01]  /*6b40*/  F2FP.F16.E5M2.UNPACK_B R21, R32 ;  /* 0x00000020ff15723e */ /* 0x000fe200020004ff */
[----:B------:R-:W-:Y:S02]  /*6b50*/  IMAD R32, R0, 0x100, R4 ;  /* 0x0000010000207824 */ /* 0x000fe400078e0204 */
[----:B----4-:R-:W-:Y:S02]  /*6b60*/  IMAD R7, R52, 0x100, R50 ;  /* 0x0000010034077824 */ /* 0x010fe400078e0232 */
[----:B--2---:R-:W-:Y:S02]  /*6b70*/  IMAD R28, R3, 0x100, R61 ;  /* 0x00000100031c7824 */ /* 0x004fe400078e023d */
[----:B------:R0:W5:Y:S04]  /*6b80*/  LDL.LU R3, [R1+0x1d4] ;  /* 0x0001d40001037983 */ /* 0x0001680000300800 */
[----:B------:R0:W5:Y:S04]  /*6b90*/  LDL.LU R59, [R1+0x1d0] ;  /* 0x0001d000013b7983 */ /* 0x0001680000300800 */
[----:B------:R-:W2:Y:S04]  /*6ba0*/  LDL.LU R6, [R1+0x1cc] ;  /* 0x0001cc0001067983 */ /* 0x000ea80000300800 */
[----:B------:R-:W4:Y:S04]  /*6bb0*/  LDL.LU R50, [R1+0x50] ;  /* 0x0000500001327983 */ /* 0x000f280000300800 */
[----:B------:R-:W2:Y:S04]  /*6bc0*/  LDL.LU R52, [R1+0x54] ;  /* 0x0000540001347983 */ /* 0x000ea80000300800 */
[----:B------:R-:W2:Y:S04]  /*6bd0*/  LDL.LU R4, [R1+0x1c8] ;  /* 0x0001c80001047983 */ /* 0x000ea80000300800 */
[----:B------:R-:W2:Y:S04]  /*6be0*/  LDL.LU R0, [R1+0x1c4] ;  /* 0x0001c40001007983 */ /* 0x000ea80000300800 */
[----:B------:R-:W2:Y:S01]  /*6bf0*/  LDL.LU R61, [R1+0xd4] ;  /* 0x0000d400013d7983 */ /* 0x000ea20000300800 */
[----:B------:R-:W-:-:S02]  /*6c00*/  IMAD R33, R49, 0x100, R53 ;  /* 0x0000010031217824 */ /* 0x000fc400078e0235 */
[----:B---3--:R-:W-:Y:S01]  /*6c10*/  IMAD R36, R45, 0x100, R48 ;  /* 0x000001002d247824 */ /* 0x008fe200078e0230 */
[----:B------:R-:W-:Y:S01]  /*6c20*/  USHF.R.S32.HI UR71, URZ, 0x1f, UR5 ;  /* 0x0000001fff477899 */ /* 0x000fe20008011405 */
[----:B------:R-:W-:Y:S02]  /*6c30*/  F2FP.F16.E5M2.UNPACK_B R34, R34.H1 ;  /* 0x00000022ff22723e */ /* 0x000fe400030004ff */
[----:B------:R-:W-:Y:S02]  /*6c40*/  F2FP.F16.E5M2.UNPACK_B R35, R35.H1 ;  /* 0x00000023ff23723e */ /* 0x000fe400030004ff */
[----:B------:R-:W-:Y:S02]  /*6c50*/  F2FP.F16.E5M2.UNPACK_B R22, R33 ;  /* 0x00000021ff16723e */ /* 0x000fe400020004ff */
[----:B------:R-:W-:Y:S02]  /*6c60*/  F2FP.F16.E5M2.UNPACK_B R23, R36 ;  /* 0x00000024ff17723e */ /* 0x000fe400020004ff */
[----:B------:R-:W-:-:S02]  /*6c70*/  F2FP.F16.E5M2.UNPACK_B R30, R30.H1 ;  /* 0x0000001eff1e723e */ /* 0x000fc400030004ff */
[----:B------:R-:W-:Y:S01]  /*6c80*/  F2FP.F16.E5M2.UNPACK_B R31, R31.H1 ;  /* 0x0000001fff1f723e */ /* 0x000fe200030004ff */
[----:B------:R-:W-:Y:S02]  /*6c90*/  UIADD3 UR17, UP0, UPT, UR5, UR17, URZ ;  /* 0x0000001105117290 */ /* 0x000fe4000ff1e0ff */
[----:B------:R-:W-:Y:S02]  /*6ca0*/  HMMA.16816.F32 R24, R20, R34, R24 ;  /* 0x000000221418723c */ /* 0x000fe40000001818 */
[----:B------:R-:W-:Y:S02]  /*6cb0*/  UIADD3.X UR67, UPT, UPT, UR71, UR67, URZ, UP0, !UPT ;  /* 0x0000004347437290 */ /* 0x000fe400087fe4ff */
[----:B------:R-:W-:-:S04]  /*6cc0*/  UIADD3 UR24, UP0, UPT, UR5, UR24, URZ ;  /* 0x0000001805187290 */ /* 0x000fc8000ff1e0ff */
[----:B------:R-:W-:Y:S01]  /*6cd0*/  HMMA.16816.F32 R8, R20, R30, R8 ;  /* 0x0000001e1408723c */ /* 0x000fe20000001808 */
[----:B------:R-:W-:Y:S02]  /*6ce0*/  F2FP.F16.E5M2.UNPACK_B R20, R7 ;  /* 0x00000007ff14723e */ /* 0x000fe400020004ff */
[----:B------:R-:W-:Y:S02]  /*6cf0*/  F2FP.F16.E5M2.UNPACK_B R21, R28 ;  /* 0x0000001cff15723e */ /* 0x000fe400020004ff */
[----:B------:R-:W-:Y:S02]  /*6d00*/  F2FP.F16.E5M2.UNPACK_B R22, R29 ;  /* 0x0000001dff16723e */ /* 0x000fe400020004ff */
[----:B------:R-:W-:Y:S01]  /*6d10*/  F2FP.F16.E5M2.UNPACK_B R23, R32 ;  /* 0x00000020ff17723e */ /* 0x000fe200020004ff */
[----:B------:R-:W-:Y:S02]  /*6d20*/  UIADD3.X UR60, UPT, UPT, UR71, UR60, URZ, UP0, !UPT ;  /* 0x0000003c473c7290 */ /* 0x000fe400087fe4ff */
[----:B------:R-:W-:-:S02]  /*6d30*/  UIADD3 UR14, UP3, UPT, UR5, UR14, URZ ;  /* 0x0000000e050e7290 */ /* 0x000fc4000ff7e0ff */
[----:B------:R-:W-:Y:S02]  /*6d40*/  UIADD3 UR15, UP2, UPT, UR5, UR15, URZ ;  /* 0x0000000f050f7290 */ /* 0x000fe4000ff5e0ff */
[----:B------:R-:W-:Y:S01]  /*6d50*/  UIADD3 UR31, UP0, UPT, UR5, UR31, URZ ;  /* 0x0000001f051f7290 */ /* 0x000fe2000ff1e0ff */
[----:B------:R-:W-:Y:S01]  /*6d60*/  HMMA.16816.F32 R12, R20, R34, R12 ;  /* 0x00000022140c723c */ /* 0x000fe2000000180c */
[----:B------:R-:W-:Y:S02]  /*6d70*/  UIADD3.X UR70, UPT, UPT, UR71, UR70, URZ, UP3, !UPT ;  /* 0x0000004647467290 */ /* 0x000fe40009ffe4ff */
[----:B------:R-:W-:Y:S02]  /*6d80*/  UIADD3.X UR69, UPT, UPT, UR71, UR69, URZ, UP2, !UPT ;  /* 0x0000004547457290 */ /* 0x000fe400097fe4ff */
[----:B------:R-:W-:-:S03]  /*6d90*/  UIADD3.X UR53, UPT, UPT, UR71, UR53, URZ, UP0, !UPT ;  /* 0x0000003547357290 */ /* 0x000fc600087fe4ff */
[----:B------:R-:W-:Y:S01]  /*6da0*/  HMMA.16816.F32 R16, R20, R30, R16 ;  /* 0x0000001e1410723c */ /* 0x000fe20000001810 */
[----:B------:R-:W-:Y:S02]  /*6db0*/  UIADD3 UR16, UP1, UPT, UR5, UR16, URZ ;  /* 0x0000001005107290 */ /* 0x000fe4000ff3e0ff */
[----:B------:R-:W-:Y:S02]  /*6dc0*/  UIADD3 UR18, UP6, UPT, UR5, UR18, URZ ;  /* 0x0000001205127290 */ /* 0x000fe4000ffde0ff */
[----:B------:R-:W-:Y:S02]  /*6dd0*/  UIADD3 UR19, UP5, UPT, UR5, UR19, URZ ;  /* 0x0000001305137290 */ /* 0x000fe4000ffbe0ff */
[----:B------:R-:W-:Y:S02]  /*6de0*/  UIADD3 UR20, UP4, UPT, UR5, UR20, URZ ;  /* 0x0000001405147290 */ /* 0x000fe4000ff9e0ff */
[----:B------:R-:W-:Y:S02]  /*6df0*/  UIADD3 UR21, UP3, UPT, UR5, UR21, URZ ;  /* 0x0000001505157290 */ /* 0x000fe4000ff7e0ff */
[----:B------:R-:W-:-:S02]  /*6e00*/  UIADD3 UR22, UP2, UPT, UR5, UR22, URZ ;  /* 0x0000001605167290 */ /* 0x000fc4000ff5e0ff */
[----:B------:R-:W-:Y:S02]  /*6e10*/  UIADD3 UR38, UP0, UPT, UR5, UR38, URZ ;  /* 0x0000002605267290 */ /* 0x000fe4000ff1e0ff */
[----:B------:R-:W-:Y:S02]  /*6e20*/  UIADD3 UR6, UPT, UPT, UR6, -0x1, URZ ;  /* 0xffffffff06067890 */ /* 0x000fe4000fffe0ff */
[----:B------:R-:W-:Y:S02]  /*6e30*/  UIADD3.X UR68, UPT, UPT, UR71, UR68, URZ, UP1, !UPT ;  /* 0x0000004447447290 */ /* 0x000fe40008ffe4ff */
[----:B------:R-:W-:Y:S02]  /*6e40*/  UIADD3.X UR66, UPT, UPT, UR71, UR66, URZ, UP6, !UPT ;  /* 0x0000004247427290 */ /* 0x000fe4000b7fe4ff */
[----:B------:R-:W-:Y:S02]  /*6e50*/  UIADD3.X UR65, UPT, UPT, UR71, UR65, URZ, UP5, !UPT ;  /* 0x0000004147417290 */ /* 0x000fe4000affe4ff */
[----:B------:R-:W-:-:S02]  /*6e60*/  UIADD3.X UR64, UPT, UPT, UR71, UR64, URZ, UP4, !UPT ;  /* 0x0000004047407290 */ /* 0x000fc4000a7fe4ff */
[----:B------:R-:W-:Y:S02]  /*6e70*/  UIADD3.X UR63, UPT, UPT, UR71, UR63, URZ, UP3, !UPT ;  /* 0x0000003f473f7290 */ /* 0x000fe40009ffe4ff */
[----:B------:R-:W-:Y:S02]  /*6e80*/  UIADD3.X UR62, UPT, UPT, UR71, UR62, URZ, UP2, !UPT ;  /* 0x0000003e473e7290 */ /* 0x000fe400097fe4ff */
[----:B------:R-:W-:Y:S02]  /*6e90*/  UIADD3.X UR46, UPT, UPT, UR71, UR46, URZ, UP0, !UPT ;  /* 0x0000002e472e7290 */ /* 0x000fe400087fe4ff */
[----:B------:R-:W-:Y:S02]  /*6ea0*/  UIADD3 UR23, UP1, UPT, UR5, UR23, URZ ;  /* 0x0000001705177290 */ /* 0x000fe4000ff3e0ff */
[----:B------:R-:W-:Y:S02]  /*6eb0*/  UIADD3 UR25, UP6, UPT, UR5, UR25, URZ ;  /* 0x0000001905197290 */ /* 0x000fe4000ffde0ff */
[----:B------:R-:W-:-:S02]  /*6ec0*/  UIADD3 UR26, UP5, UPT, UR5, UR26, URZ ;  /* 0x0000001a051a7290 */ /* 0x000fc4000ffbe0ff */
[----:B------:R-:W-:Y:S02]  /*6ed0*/  UIADD3 UR27, UP4, UPT, UR5, UR27, URZ ;  /* 0x0000001b051b7290 */ /* 0x000fe4000ff9e0ff */
[----:B------:R-:W-:Y:S02]  /*6ee0*/  UIADD3 UR28, UP3, UPT, UR5, UR28, URZ ;  /* 0x0000001c051c7290 */ /* 0x000fe4000ff7e0ff */
[----:B------:R-:W-:Y:S02]  /*6ef0*/  UIADD3 UR29, UP2, UPT, UR5, UR29, URZ ;  /* 0x0000001d051d7290 */ /* 0x000fe4000ff5e0ff */
[----:B------:R-:W-:Y:S02]  /*6f00*/  UISETP.NE.U32.AND UP0, UPT, UR6, URZ, UPT ;  /* 0x000000ff0600728c */ /* 0x000fe4000bf05070 */
[----:B------:R-:W-:Y:S02]  /*6f10*/  UIADD3.X UR61, UPT, UPT, UR71, UR61, URZ, UP1, !UPT ;  /* 0x0000003d473d7290 */ /* 0x000fe40008ffe4ff */
[----:B------:R-:W-:-:S02]  /*6f20*/  UIADD3.X UR59, UPT, UPT, UR71, UR59, URZ, UP6, !UPT ;  /* 0x0000003b473b7290 */ /* 0x000fc4000b7fe4ff */
[----:B------:R-:W-:Y:S02]  /*6f30*/  UIADD3.X UR58, UPT, UPT, UR71, UR58, URZ, UP5, !UPT ;  /* 0x0000003a473a7290 */ /* 0x000fe4000affe4ff */
[----:B------:R-:W-:Y:S02]  /*6f40*/  UIADD3.X UR57, UPT, UPT, UR71, UR57, URZ, UP4, !UPT ;  /* 0x0000003947397290 */ /* 0x000fe4000a7fe4ff */
[----:B------:R-:W-:Y:S02]  /*6f50*/  UIADD3.X UR56, UPT, UPT, UR71, UR56, URZ, UP3, !UPT ;  /* 0x0000003847387290 */ /* 0x000fe40009ffe4ff */
[----:B------:R-:W-:Y:S01]  /*6f60*/  UIADD3.X UR55, UPT, UPT, UR71, UR55, URZ, UP2, !UPT ;  /* 0x0000003747377290 */ /* 0x000fe200097fe4ff */
[----:B------:R-:W-:Y:S01]  /*6f70*/  IMAD.U32 R7, RZ, RZ, UR8 ;  /* 0x00000008ff077e24 */ /* 0x000fe2000f8e00ff */
[----:B------:R-:W-:Y:S02]  /*6f80*/  UIADD3 UR30, UP1, UPT, UR5, UR30, URZ ;  /* 0x0000001e051e7290 */ /* 0x000fe4000ff3e0ff */
[----:B------:R-:W-:-:S02]  /*6f90*/  UIADD3 UR32, UP6, UPT, UR5, UR32, URZ ;  /* 0x0000002005207290 */ /* 0x000fc4000ffde0ff */
[----:B------:R-:W-:Y:S02]  /*6fa0*/  UIADD3 UR33, UP5, UPT, UR5, UR33, URZ ;  /* 0x0000002105217290 */ /* 0x000fe4000ffbe0ff */
[----:B------:R-:W-:Y:S02]  /*6fb0*/  UIADD3 UR34, UP4, UPT, UR5, UR34, URZ ;  /* 0x0000002205227290 */ /* 0x000fe4000ff9e0ff */
[----:B------:R-:W-:Y:S02]  /*6fc0*/  UIADD3 UR35, UP3, UPT, UR5, UR35, URZ ;  /* 0x0000002305237290 */ /* 0x000fe4000ff7e0ff */
[----:B------:R-:W-:Y:S02]  /*6fd0*/  UIADD3 UR36, UP2, UPT, UR5, UR36, URZ ;  /* 0x0000002405247290 */ /* 0x000fe4000ff5e0ff */
[----:B------:R-:W-:Y:S02]  /*6fe0*/  UIADD3.X UR54, UPT, UPT, UR71, UR54, URZ, UP1, !UPT ;  /* 0x0000003647367290 */ /* 0x000fe40008ffe4ff */
[----:B------:R-:W-:-:S02]  /*6ff0*/  UIADD3.X UR52, UPT, UPT, UR71, UR52, URZ, UP6, !UPT ;  /* 0x0000003447347290 */ /* 0x000fc4000b7fe4ff */
[----:B------:R-:W-:Y:S02]  /*7000*/  UIADD3.X UR51, UPT, UPT, UR71, UR51, URZ, UP5, !UPT ;  /* 0x0000003347337290 */ /* 0x000fe4000affe4ff */
[----:B------:R-:W-:Y:S02]  /*7010*/  UIADD3.X UR50, UPT, UPT, UR71, UR50, URZ, UP4, !UPT ;  /* 0x0000003247327290 */ /* 0x000fe4000a7fe4ff */
[----:B------:R-:W-:Y:S02]  /*7020*/  UIADD3.X UR49, UPT, UPT, UR71, UR49, URZ, UP3, !UPT ;  /* 0x0000003147317290 */ /* 0x000fe40009ffe4ff */
[----:B------:R-:W-:Y:S02]  /*7030*/  UIADD3.X UR48, UPT, UPT, UR71, UR48, URZ, UP2, !UPT ;  /* 0x0000003047307290 */ /* 0x000fe400097fe4ff */
        /* <DEDUP_REMOVED lines=12> */
[----:B------:R-:W-:Y:S01]  /*7100*/  UIADD3 UR7, UPT, UPT, UR7, -0x80, URZ ;  /* 0xffffff8007077890 */ /* 0x000fe2000fffe0ff */
[----:B----4-:R-:W-:Y:S02]  /*7110*/  IADD3 R50, P0, PT, R50, UR5, RZ ;  /* 0x0000000532327c10 */ /* 0x010fe4000ff1e0ff */
[----:B--2---:R-:W-:-:S03]  /*7120*/  IADD3 R52, P1, PT, R52, UR5, RZ ;  /* 0x0000000534347c10 */ /* 0x004fc6000ff3e0ff */
[----:B------:R-:W-:Y:S01]  /*7130*/  STL [R1+0x50], R50 ;  /* 0x0000503201007387 */ /* 0x000fe20000100800 */
[----:B------:R-:W-:-:S03]  /*7140*/  IADD3.X R6, PT, PT, R6, UR71, RZ, P1, !PT ;  /* 0x0000004706067c10 */ /* 0x000fc60008ffe4ff */
[----:B------:R-:W-:Y:S04]  /*7150*/  STL [R1+0x54], R52 ;  /* 0x0000543401007387 */ /* 0x000fe80000100800 */
[----:B------:R1:W-:Y:S01]  /*7160*/  STL [R1+0xdc], R6 ;  /* 0x0000dc0601007387 */ /* 0x0003e20000100800 */
[----:B------:R-:W-:-:S03]  /*7170*/  IADD3.X R61, PT, PT, R61, UR71, RZ, P0, !PT ;  /* 0x000000473d3d7c10 */ /* 0x000fc600087fe4ff */
[----:B-1----:R0:W5:Y:S04]  /*7180*/  LDL.LU R6, [R1+0x1c0] ;  /* 0x0001c00001067983 */ /* 0x0021680000300800 */
[----:B------:R0:W-:Y:S01]  /*7190*/  STL [R1+0xd4], R61 ;  /* 0x0000d43d01007387 */ /* 0x0001e20000100800 */
[----:B------:R-:W-:-:S04]  /*71a0*/  IADD3 R0, P2, PT, R0, UR8, RZ ;  /* 0x0000000800007c10 */ /* 0x000fc8000ff5e0ff */
[----:B------:R-:W-:Y:S01]  /*71b0*/  LEA.HI.X.SX32 R4, R7, R4, 0x1, P2 ;  /* 0x0000000407047211 */ /* 0x000fe200010f0eff */
[----:B------:R-:W-:Y:S08]  /*71c0*/  BRA.U UP0, `(.L_x_2) ;  /* 0xffffffc100087547 */ /* 0x000ff0000b83ffff */
.L_x_1:
[----:B------:R-:W2:Y:S01]  /*71d0*/  LDL.LU R7, [R1+0x1b8] ;  /* 0x0001b80001077983 */ /* 0x000ea20000300800 */
[----:B------:R-:W-:Y:S01]  /*71e0*/  F2FP.SATFINITE.E5M2.F32.PACK_AB_MERGE_C R11, R11, R10, RZ ;  /* 0x0000000a0b0b723e */ /* 0x000fe200048060ff */
[----:B------:R-:W3:Y:S01]  /*71f0*/  LDCU.128 UR8, c[0x0][0x390] ;  /* 0x00007200ff0877ac */ /* 0x000ee20008000c00 */
[----:B------:R-:W-:Y:S01]  /*7200*/  F2FP.SATFINITE.E5M2.F32.PACK_AB_MERGE_C R12, R13, R12, RZ ;  /* 0x0000000c0d0c723e */ /* 0x000fe200048060ff */
[----:B------:R-:W4:Y:S01]  /*7210*/  LDL.LU R10, [R1+0x1bc] ;  /* 0x0001bc00010a7983 */ /* 0x000f220000300800 */
[----:B------:R-:W-:Y:S01]  /*7220*/  F2FP.SATFINITE.E5M2.F32.PACK_AB_MERGE_C R17, R17, R16, RZ ;  /* 0x000000101111723e */ /* 0x000fe200048060ff */
[----:B------:R-:W0:Y:S01]  /*7230*/  LDCU UR6, c[0x0][0x3b8] ;  /* 0x00007700ff0677ac */ /* 0x000e220008000800 */
[----:B------:R-:W-:Y:S01]  /*7240*/  LOP3.LUT R5, R12, 0xffff, RZ, 0xc0, !PT ;  /* 0x0000ffff0c057812 */ /* 0x000fe200078ec0ff */
[----:B------:R-:W1:Y:S01]  /*7250*/  S2R R22, SR_TID.X ;  /* 0x0000000000167919 */ /* 0x000e620000002100 */
[----:B------:R-:W-:Y:S01]  /*7260*/  PRMT R21, R17, 0x7604, R12 ;  /* 0x0000760411157816 */ /* 0x000fe2000000000c */
[----:B------:R-:W0:Y:S01]  /*7270*/  LDCU UR5, c[0x0][0x3b4] ;  /* 0x00007680ff0577ac */ /* 0x000e220008000800 */
[----:B------:R-:W-:Y:S01]  /*7280*/  F2FP.SATFINITE.E5M2.F32.PACK_AB_MERGE_C R24, R25, R24, RZ ;  /* 0x000000181918723e */ /* 0x000fe200048060ff */
[----:B------:R-:W3:Y:S01]  /*7290*/  LDL.LU R12, [R1+0x1b4] ;  /* 0x0001b400010c7983 */ /* 0x000ee20000300800 */
[----:B------:R-:W-:-:S02]  /*72a0*/  F2FP.SATFINITE.E5M2.F32.PACK_AB_MERGE_C R9, R9, R8, RZ ;  /* 0x000000080909723e */ /* 0x000fc400048060ff */
[----:B------:R-:W-:Y:S01]  /*72b0*/  F2FP.SATFINITE.E5M2.F32.PACK_AB_MERGE_C R26, R27, R26, RZ ;  /* 0x0000001a1b1a723e */ /* 0x000fe200048060ff */
[----:B------:R-:W3:Y:S01]  /*72c0*/  LDL.LU R25, [R1+0x1b0] ;  /* 0x0001b00001197983 */ /* 0x000ee20000300800 */
[C---:B------:R-:W-:Y:S02]  /*72d0*/  PRMT R13, R9.reuse, 0x7604, R24 ;  /* 0x00007604090d7816 */ /* 0x040fe40000000018 */
[----:B------:R-:W-:Y:S02]  /*72e0*/  LOP3.LUT R9, R9, 0xffff, RZ, 0xc0, !PT ;  /* 0x0000ffff09097812 */ /* 0x000fe400078ec0ff */
[----:B------:R-:W-:Y:S02]  /*72f0*/  LOP3.LUT R17, R17, 0xffff, RZ, 0xc0, !PT ;  /* 0x0000ffff11117812 */ /* 0x000fe400078ec0ff */
[----:B------:R-:W-:Y:S01]  /*7300*/  F2FP.SATFINITE.E5M2.F32.PACK_AB_MERGE_C R14, R15, R14, RZ ;  /* 0x0000000e0f0e723e */ /* 0x000fe200048060ff */
[C---:B-1---5:R-:W-:Y:S01]  /*7310*/  IMAD.SHL.U32 R3, R22.reuse, 0x8, RZ ;  /* 0x0000000816037824 */ /* 0x062fe200078e00ff */
[----:B------:R-:W-:Y:S01]  /*7320*/  SHF.R.S32.HI R4, RZ, 0x8, R22 ;  /* 0x00000008ff047819 */ /* 0x000fe20000011416 */
[----:B------:R-:W-:-:S05]  /*7330*/  IMAD.SHL.U32 R2, R22, 0x100, RZ ;  /* 0x0000010016027824 */ /* 0x000fca00078e00ff */
[----:B------:R-:W-:Y:S02]  /*7340*/  LOP3.LUT R8, R2, 0x1800, RZ, 0xc0, !PT ;  /* 0x0000180002087812 */ /* 0x000fe400078ec0ff */
[----:B------:R-:W-:Y:S02]  /*7350*/  SHF.R.U32.HI R2, RZ, 0x8, R5 ;  /* 0x00000008ff027819 */ /* 0x000fe40000011605 */
[----:B------:R-:W-:Y:S02]  /*7360*/  SHF.R.U32.HI R5, RZ, 0x8, R17 ;  /* 0x00000008ff057819 */ /* 0x000fe40000011611 */
[----:B------:R-:W-:Y:S02]  /*7370*/  F2FP.SATFINITE.E5M2.F32.PACK_AB_MERGE_C R19, R19, R18, RZ ;  /* 0x000000121313723e */ /* 0x000fe400048060ff */
[----:B------:R-:W-:Y:S02]  /*7380*/  PRMT R17, R5, 0x7604, R2 ;  /* 0x0000760405117816 */ /* 0x000fe40000000002 */
[----:B------:R-:W-:-:S02]  /*7390*/  LOP3.LUT R2, R14, 0xffff, RZ, 0xc0, !PT ;  /* 0x0000ffff0e027812 */ /* 0x000fc400078ec0ff */
[----:B------:R-:W-:Y:S02]  /*73a0*/  LOP3.LUT R5, R19, 0xffff, RZ, 0xc0, !PT ;  /* 0x0000ffff13057812 */ /* 0x000fe400078ec0ff */
[----:B------:R-:W-:Y:S02]  /*73b0*/  SHF.R.U32.HI R2, RZ, 0x8, R2 ;  /* 0x00000008ff027819 */ /* 0x000fe40000011602 */
[----:B------:R-:W-:-:S04]  /*73c0*/  SHF.R.U32.HI R5, RZ, 0x8, R5 ;  /* 0x00000008ff057819 */ /* 0x000fc80000011605 */
[----:B------:R-:W-:Y:S02]  /*73d0*/  PRMT R5, R5, 0x7604, R2 ;  /* 0x0000760405057816 */ /* 0x000fe40000000002 */
[C---:B------:R-:W-:Y:S02]  /*73e0*/  LEA.HI R2, R22.reuse, 0x58, RZ, 0x1a ;  /* 0x0000005816027811 */ /* 0x040fe400078fd0ff */
[C---:B------:R-:W-:Y:S02]  /*73f0*/  LEA.HI R23, R22.reuse, 0x38, RZ, 0x1a ;  /* 0x0000003816177811 */ /* 0x040fe400078fd0ff */
[----:B------:R-:W-:Y:S01]  /*7400*/  LEA.HI R18, R22, 0x18, RZ, 0x1a ;  /* 0x0000001816127811 */ /* 0x000fe200078fd0ff */
[----:B------:R-:W-:Y:S01]  /*7410*/  BAR.SYNC.DEFER_BLOCKING 0x0 ;  /* 0x0000000000007b1d */ /* 0x000fe20000010000 */
[----:B--2---:R-:W-:-:S05]  /*7420*/  LOP3.LUT R0, R7, 0x60, RZ, 0xc0, !PT ;  /* 0x0000006007007812 */ /* 0x004fca00078ec0ff */
[----:B------:R-:W1:Y:S01]  /*7430*/  S2R R7, SR_TID.X ;  /* 0x0000000000077919 */ /* 0x000e620000002100 */
[----:B------:R-:W-:Y:S02]  /*7440*/  LOP3.LUT R6, R0, 0x600, R3, 0xf8, !PT ;  /* 0x0000060000067812 */ /* 0x000fe400078ef803 */
[----:B------:R-:W-:Y:S02]  /*7450*/  SGXT R0, R4, 0x1 ;  /* 0x000000010400781a */ /* 0x000fe40000000200 */
[----:B------:R-:W-:Y:S02]  /*7460*/  LOP3.LUT R3, R24, 0xffff, RZ, 0xc0, !PT ;  /* 0x0000ffff18037812 */ /* 0x000fe400078ec0ff */
[----:B------:R-:W-:Y:S02]  /*7470*/  LOP3.LUT R4, R0, 0x1040, RZ, 0xc0, !PT ;  /* 0x0000104000047812 */ /* 0x000fe400078ec0ff */
[----:B------:R-:W-:Y:S02]  /*7480*/  SHF.R.U32.HI R0, RZ, 0x8, R3 ;  /* 0x00000008ff007819 */ /* 0x000fe40000011603 */
[----:B------:R-:W-:-:S04]  /*7490*/  SHF.R.U32.HI R3, RZ, 0x8, R9 ;  /* 0x00000008ff037819 */ /* 0x000fc80000011609 */
[----:B------:R-:W-:Y:S02]  /*74a0*/  PRMT R15, R3, 0x7604, R0 ;  /* 0x00007604030f7816 */ /* 0x000fe40000000000 */
[----:B------:R-:W-:Y:S02]  /*74b0*/  LOP3.LUT R0, R26, 0xffff, RZ, 0xc0, !PT ;  /* 0x0000ffff1a007812 */ /* 0x000fe400078ec0ff */
[----:B------:R-:W-:Y:S02]  /*74c0*/  LOP3.LUT R3, R11, 0xffff, RZ, 0xc0, !PT ;  /* 0x0000ffff0b037812 */ /* 0x000fe400078ec0ff */
[----:B-1----:R-:W-:-:S05]  /*74d0*/  LOP3.LUT R20, R7, 0x7f, RZ, 0xc0, !PT ;  /* 0x0000007f07147812 */ /* 0x002fca00078ec0ff */
[----:B------:R-:W-:Y:S02]  /*74e0*/  IMAD R9, R20, 0x4, R8 ;  /* 0x0000000414097824 */ /* 0x000fe400078e0208 */
[----:B------:R-:W1:Y:S01]  /*74f0*/  S2R R20, SR_TID.X ;  /* 0x0000000000147919 */ /* 0x000e620000002100 */
[----:B------:R-:W-:-:S04]  /*7500*/  LOP3.LUT R7, R4, 0x1c, R22, 0xf8, !PT ;  /* 0x0000001c04077812 */ /* 0x000fc800078ef816 */
[----:B------:R-:W-:Y:S02]  /*7510*/  LOP3.LUT R6, R7, R6, RZ, 0x3c, !PT ;  /* 0x0000000607067212 */ /* 0x000fe400078e3cff */
[----:B------:R-:W-:Y:S02]  /*7520*/  SHF.R.U32.HI R0, RZ, 0x8, R0 ;  /* 0x00000008ff007819 */ /* 0x000fe40000011600 */
[----:B------:R-:W-:Y:S02]  /*7530*/  SHF.R.U32.HI R3, RZ, 0x8, R3 ;  /* 0x00000008ff037819 */ /* 0x000fe40000011603 */
[----:B----4-:R-:W-:Y:S02]  /*7540*/  LOP3.LUT R6, R6, 0x2, R10, 0xf8, !PT ;  /* 0x0000000206067812 */ /* 0x010fe400078ef80a */
[----:B------:R-:W-:Y:S02]  /*7550*/  PRMT R7, R11, 0x7604, R26 ;  /* 0x000076040b077816 */ /* 0x000fe4000000001a */
[----:B------:R-:W-:-:S02]  /*7560*/  PRMT R3, R3, 0x7604, R0 ;  /* 0x0000760403037816 */ /* 0x000fc40000000000 */
[----:B------:R-:W-:Y:S02]  /*7570*/  PRMT R11, R19, 0x7604, R14 ;  /* 0x00007604130b7816 */ /* 0x000fe4000000000e */
[----:B------:R-:W-:Y:S01]  /*7580*/  LOP3.LUT R0, R6, 0x20, RZ, 0x3c, !PT ;  /* 0x0000002006007812 */ /* 0x000fe200078e3cff */
[----:B------:R-:W-:Y:S04]  /*7590*/  STS.U16 [R6+UR4], R13 ;  /* 0x0000000d06007988 */ /* 0x000fe80008000404 */
[----:B------:R-:W-:Y:S04]  /*75a0*/  STS.U16 [R6+UR4+0x80], R21 ;  /* 0x0000801506007988 */ /* 0x000fe80008000404 */
[----:B------:R-:W-:Y:S04]  /*75b0*/  STS.U16 [R6+UR4+0x100], R15 ;  /* 0x0001000f06007988 */ /* 0x000fe80008000404 */
[----:B------:R-:W-:Y:S04]  /*75c0*/  STS.U16 [R6+UR4+0x180], R17 ;  /* 0x0001801106007988 */ /* 0x000fe80008000404 */
[----:B------:R-:W-:Y:S04]  /*75d0*/  STS.U16 [R0+UR4+0x800], R7 ;  /* 0x0008000700007988 */ /* 0x000fe80008000404 */
[----:B------:R-:W-:Y:S04]  /*75e0*/  STS.U16 [R0+UR4+0x880], R11 ;  /* 0x0008800b00007988 */ /* 0x000fe80008000404 */
[----:B------:R2:W-:Y:S04]  /*75f0*/  STS.U16 [R0+UR4+0x900], R3 ;  /* 0x0009000300007988 */ /* 0x0005e80008000404 */
[----:B------:R4:W-:Y:S01]  /*7600*/  STS.U16 [R0+UR4+0x980], R5 ;  /* 0x0009800500007988 */ /* 0x0009e20008000404 */
[----:B-1----:R-:W-:-:S04]  /*7610*/  LOP3.LUT R20, R20, 0x180, RZ, 0xc0, !PT ;  /* 0x0000018014147812 */ /* 0x002fc800078ec0ff */
[----:B------:R-:W-:-:S04]  /*7620*/  SHF.R.U32.HI R4, RZ, 0x2, R20 ;  /* 0x00000002ff047819 */ /* 0x000fc80000011614 */
[----:B------:R-:W-:Y:S01]  /*7630*/  LOP3.LUT R8, R9, R4, RZ, 0x3c, !PT ;  /* 0x0000000409087212 */ /* 0x000fe200078e3cff */
[----:B------:R-:W-:Y:S01]  /*7640*/  BAR.SYNC.DEFER_BLOCKING 0x0 ;  /* 0x0000000000007b1d */ /* 0x000fe20000010000 */
[----:B--2---:R-:W-:Y:S01]  /*7650*/  LEA.HI R3, R22, 0x8, RZ, 0x1a ;  /* 0x0000000816037811 */ /* 0x004fe200078fd0ff */
[----:B---3--:R-:W-:Y:S01]  /*7660*/  IMAD.IADD R11, R25, 0x1, R2 ;  /* 0x00000001190b7824 */ /* 0x008fe200078e0202 */
[----:B------:R-:W-:-:S03]  /*7670*/  ISETP.GE.AND P0, PT, R12, UR10, PT ;  /* 0x0000000a0c007c0c */ /* 0x000fc6000bf06270 */
[----:B------:R-:W-:Y:S01]  /*7680*/  IMAD.IADD R3, R25, 0x1, R3 ;  /* 0x0000000119037824 */ /* 0x000fe200078e0203 */
[----:B------:R-:W-:Y:S01]  /*7690*/  SHF.R.U32.HI R21, RZ, 0x6, R22 ;  /* 0x00000006ff157819 */ /* 0x000fe20000011616 */
[----:B------:R-:W1:Y:S03]  /*76a0*/  LDS R10, [R8+UR4] ;  /* 0x00000004080a7984 */ /* 0x000e660008000800 */
[C---:B------:R-:W-:Y:S01]  /*76b0*/  ISETP.LT.AND P3, PT, R3.reuse, UR11, !P0 ;  /* 0x0000000b03007c0c */ /* 0x040fe2000c761270 */
[----:B0-----:R-:W-:Y:S01]  /*76c0*/  IMAD R17, R3, UR6, RZ ;  /* 0x0000000603117c24 */ /* 0x001fe2000f8e02ff */
[----:B------:R-:W0:Y:S01]  /*76d0*/  LDS R2, [R8+UR4+0x200] ;  /* 0x0002000408027984 */ /* 0x000e220008000800 */
[----:B------:R-:W-:-:S03]  /*76e0*/  SGXT.U32 R21, R21, 0x3 ;  /* 0x000000031515781a */ /* 0x000fc60000000000 */
[----:B------:R-:W2:Y:S01]  /*76f0*/  LDS R3, [R8+UR4+0x400] ;  /* 0x0004000408037984 */ /* 0x000ea20008000800 */
[----:B------:R-:W-:Y:S01]  /*7700*/  LEA.HI R4, R22, 0x78, RZ, 0x1a ;  /* 0x0000007816047811 */ /* 0x000fe200078fd0ff */
[----:B------:R-:W-:Y:S01]  /*7710*/  IMAD R6, R12, UR5, RZ ;  /* 0x000000050c067c24 */ /* 0x000fe2000f8e02ff */
[C---:B----4-:R-:W-:Y:S01]  /*7720*/  LOP3.LUT R5, R25.reuse, R21, RZ, 0xfc, !PT ;  /* 0x0000001519057212 */ /* 0x050fe200078efcff */
[----:B------:R-:W3:Y:S02]  /*7730*/  LDS R8, [R8+UR4+0x600] ;  /* 0x0006000408087984 */ /* 0x000ee40008000800 */
[----:B------:R-:W-:Y:S01]  /*7740*/  IMAD.IADD R0, R25, 0x1, R4 ;  /* 0x0000000119007824 */ /* 0x000fe200078e0204 */
[C---:B------:R-:W-:Y:S01]  /*7750*/  IADD3 R4, P2, PT, R6.reuse, UR8, RZ ;  /* 0x0000000806047c10 */ /* 0x040fe2000ff5e0ff */
[C---:B------:R-:W-:Y:S01]  /*7760*/  IMAD R15, R5.reuse, UR6, RZ ;  /* 0x00000006050f7c24 */ /* 0x040fe2000f8e02ff */
[----:B------:R-:W-:Y:S02]  /*7770*/  ISETP.LT.AND P1, PT, R5, UR11, !P0 ;  /* 0x0000000b05007c0c */ /* 0x000fe4000c721270 */
[----:B------:R-:W-:-:S02]  /*7780*/  LEA.HI.X.SX32 R6, R6, UR9, 0x1, P2 ;  /* 0x0000000906067c11 */ /* 0x000fc400090f0eff */
[C---:B------:R-:W-:Y:S02]  /*7790*/  IADD3 R14, P2, PT, R15.reuse, R4, RZ ;  /* 0x000000040f0e7210 */ /* 0x040fe40007f5e0ff */
[C---:B------:R-:W-:Y:S02]  /*77a0*/  LEA.HI R9, R22.reuse, 0x68, RZ, 0x1a ;  /* 0x0000006816097811 */ /* 0x040fe400078fd0ff */
[C---:B------:R-:W-:Y:S02]  /*77b0*/  LEA.HI R13, R22.reuse, 0x48, RZ, 0x1a ;  /* 0x00000048160d7811 */ /* 0x040fe400078fd0ff */
[----:B------:R-:W-:Y:S02]  /*77c0*/  LEA.HI R20, R22, 0x28, RZ, 0x1a ;  /* 0x0000002816147811 */ /* 0x000fe400078fd0ff */
[----:B------:R-:W-:Y:S02]  /*77d0*/  LEA.HI.X.SX32 R15, R15, R6, 0x1, P2 ;  /* 0x000000060f0f7211 */ /* 0x000fe400010f0eff */
[----:B------:R-:W-:-:S02]  /*77e0*/  LOP3.LUT R5, R25, 0x70, R21, 0xfe, !PT ;  /* 0x0000007019057812 */ /* 0x000fc400078efe15 */
[C-C-:B------:R-:W-:Y:S02]  /*77f0*/  LOP3.LUT R7, R25.reuse, 0x60, R21.reuse, 0xfe, !PT ;  /* 0x0000006019077812 */ /* 0x140fe400078efe15 */
[C-C-:B------:R-:W-:Y:S02]  /*7800*/  LOP3.LUT R12, R25.reuse, 0x50, R21.reuse, 0xfe, !PT ;  /* 0x00000050190c7812 */ /* 0x140fe400078efe15 */
[C-C-:B------:R-:W-:Y:S02]  /*7810*/  LOP3.LUT R22, R25.reuse, 0x40, R21.reuse, 0xfe, !PT ;  /* 0x0000004019167812 */ /* 0x140fe400078efe15 */
[C-C-:B------:R-:W-:Y:S02]  /*7820*/  LOP3.LUT R24, R25.reuse, 0x30, R21.reuse, 0xfe, !PT ;  /* 0x0000003019187812 */ /* 0x140fe400078efe15 */
[----:B------:R-:W-:Y:S02]  /*7830*/  LOP3.LUT R19, R25, 0x20, R21, 0xfe, !PT ;  /* 0x0000002019137812 */ /* 0x000fe400078efe15 */
[----:B------:R-:W-:-:S02]  /*7840*/  IADD3 R16, P2, PT, R17, R4, RZ ;  /* 0x0000000411107210 */ /* 0x000fc40007f5e0ff */
[C---:B------:R-:W-:Y:S02]  /*7850*/  LOP3.LUT R21, R25.reuse, 0x10, R21, 0xfe, !PT ;  /* 0x0000001019157812 */ /* 0x040fe400078efe15 */
[C---:B-1----:R-:W-:Y:S01]  /*7860*/  PRMT R27, R10.reuse, 0x7770, RZ ;  /* 0x000077700a1b7816 */ /* 0x042fe200000000ff */
[----:B------:R-:W-:Y:S01]  /*7870*/  IMAD.IADD R18, R25, 0x1, R18 ;  /* 0x0000000119127824 */ /* 0x000fe200078e0212 */
[----:B------:R-:W-:Y:S02]  /*7880*/  LEA.HI.X.SX32 R17, R17, R6, 0x1, P2 ;  /* 0x0000000611117211 */ /* 0x000fe400010f0eff */
[----:B------:R-:W-:Y:S02]  /*7890*/  PRMT R29, R10, 0x7772, RZ ;  /* 0x000077720a1d7816 */ /* 0x000fe400000000ff */
[C---:B------:R-:W-:Y:S01]  /*78a0*/  ISETP.LT.AND P4, PT, R21.reuse, UR11, !P0 ;  /* 0x0000000b15007c0c */ /* 0x040fe2000c781270 */
[----:B------:R-:W-:Y:S01]  /*78b0*/  IMAD R21, R21, UR6, RZ ;  /* 0x0000000615157c24 */ /* 0x000fe2000f8e02ff */
[----:B------:R1:W-:Y:S01]  /*78c0*/  @P1 STG.E.U8 desc[UR12][R14.64], R27 ;  /* 0x0000001b0e001986 */ /* 0x0003e2000c10110c */
[----:B------:R-:W-:-:S02]  /*78d0*/  IMAD.IADD R9, R25, 0x1, R9 ;  /* 0x0000000119097824 */ /* 0x000fc400078e0209 */
[C---:B------:R-:W-:Y:S01]  /*78e0*/  IMAD.IADD R13, R25.reuse, 0x1, R13 ;  /* 0x00000001190d7824 */ /* 0x040fe200078e020d */
[----:B------:R4:W-:Y:S01]  /*78f0*/  @P3 STG.E.U8 desc[UR12][R16.64], R29 ;  /* 0x0000001d10003986 */ /* 0x0009e2000c10110c */
[C---:B------:R-:W-:Y:S01]  /*7900*/  IMAD.IADD R23, R25.reuse, 0x1, R23 ;  /* 0x0000000119177824 */ /* 0x040fe200078e0217 */
[C---:B------:R-:W-:Y:S01]  /*7910*/  ISETP.LT.AND P3, PT, R18.reuse, UR11, !P0 ;  /* 0x0000000b12007c0c */ /* 0x040fe2000c761270 */
[----:B------:R-:W-:Y:S02]  /*7920*/  IMAD.IADD R20, R25, 0x1, R20 ;  /* 0x0000000119147824 */ /* 0x000fe400078e0214 */
[----:B------:R-:W-:Y:S01]  /*7930*/  IMAD R25, R18, UR6, RZ ;  /* 0x0000000612197c24 */ /* 0x000fe2000f8e02ff */
[-C--:B------:R-:W-:Y:S01]  /*7940*/  IADD3 R18, P5, PT, R21, R4.reuse, RZ ;  /* 0x0000000415127210 */ /* 0x080fe20007fbe0ff */
[C---:B-1----:R-:W-:Y:S01]  /*7950*/  IMAD R27, R19.reuse, UR6, RZ ;  /* 0x00000006131b7c24 */ /* 0x042fe2000f8e02ff */
[----:B------:R-:W-:Y:S02]  /*7960*/  ISETP.LT.AND P1, PT, R19, UR11, !P0 ;  /* 0x0000000b13007c0c */ /* 0x000fe4000c721270 */
[----:B------:R-:W-:-:S02]  /*7970*/  IADD3 R14, P6, PT, R25, R4, RZ ;  /* 0x00000004190e7210 */ /* 0x000fc40007fde0ff */
[----:B------:R-:W-:Y:S02]  /*7980*/  LEA.HI.X.SX32 R19, R21, R6, 0x1, P5 ;  /* 0x0000000615137211 */ /* 0x000fe400028f0eff */
[----:B----4-:R-:W-:Y:S01]  /*7990*/  IADD3 R16, P5, PT, R27, R4, RZ ;  /* 0x000000041b107210 */ /* 0x010fe20007fbe0ff */
[----:B------:R-:W-:Y:S01]  /*79a0*/  IMAD R21, R20, UR6, RZ ;  /* 0x0000000614157c24 */ /* 0x000fe2000f8e02ff */
[----:B0-----:R-:W-:Y:S02]  /*79b0*/  PRMT R31, R2, 0x7770, RZ ;  /* 0x00007770021f7816 */ /* 0x001fe400000000ff */
[----:B------:R-:W-:Y:S02]  /*79c0*/  ISETP.LT.AND P2, PT, R20, UR11, !P0 ;  /* 0x0000000b14007c0c */ /* 0x000fe4000c741270 */
[----:B------:R-:W-:Y:S02]  /*79d0*/  LEA.HI.X.SX32 R15, R25, R6, 0x1, P6 ;  /* 0x00000006190f7211 */ /* 0x000fe400030f0eff */
[----:B------:R-:W-:-:S02]  /*79e0*/  PRMT R29, R2, 0x7772, RZ ;  /* 0x00007772021d7816 */ /* 0x000fc400000000ff */
[----:B------:R-:W-:Y:S02]  /*79f0*/  LEA.HI.X.SX32 R17, R27, R6, 0x1, P5 ;  /* 0x000000061b117211 */ /* 0x000fe400028f0eff */
[----:B--2---:R-:W-:Y:S01]  /*7a00*/  PRMT R33, R3, 0x7770, RZ ;  /* 0x0000777003217816 */ /* 0x004fe200000000ff */
[----:B------:R0:W-:Y:S01]  /*7a10*/  @P4 STG.E.U8 desc[UR12][R18.64], R31 ;  /* 0x0000001f12004986 */ /* 0x0001e2000c10110c */
[C---:B------:R-:W-:Y:S01]  /*7a20*/  IADD3 R20, P4, PT, R21.reuse, R4, RZ ;  /* 0x0000000415147210 */ /* 0x040fe20007f9e0ff */
[----:B------:R-:W-:Y:S02]  /*7a30*/  IMAD R25, R24, UR6, RZ ;  /* 0x0000000618197c24 */ /* 0x000fe4000f8e02ff */
[----:B------:R1:W-:Y:S01]  /*7a40*/  @P3 STG.E.U8 desc[UR12][R14.64], R29 ;  /* 0x0000001d0e003986 */ /* 0x0003e2000c10110c */
[----:B------:R-:W-:-:S03]  /*7a50*/  LEA.HI.X.SX32 R21, R21, R6, 0x1, P4 ;  /* 0x0000000615157211 */ /* 0x000fc600020f0eff */
[----:B------:R-:W-:Y:S01]  /*7a60*/  @P1 STG.E.U8 desc[UR12][R16.64], R33 ;  /* 0x0000002110001986 */ /* 0x000fe2000c10110c */
[----:B------:R-:W-:Y:S02]  /*7a70*/  ISETP.LT.AND P1, PT, R24, UR11, !P0 ;  /* 0x0000000b18007c0c */ /* 0x000fe4000c721270 */
[----:B------:R-:W-:Y:S02]  /*7a80*/  PRMT R35, R3, 0x7772, RZ ;  /* 0x0000777203237816 */ /* 0x000fe400000000ff */
[----:B0-----:R-:W-:Y:S01]  /*7a90*/  IADD3 R18, P5, PT, R25, R4, RZ ;  /* 0x0000000419127210 */ /* 0x001fe20007fbe0ff */
[----:B------:R-:W-:Y:S02]  /*7aa0*/  IMAD R27, R13, UR6, RZ ;  /* 0x000000060d1b7c24 */ /* 0x000fe4000f8e02ff */
[----:B------:R0:W-:Y:S01]  /*7ab0*/  @P2 STG.E.U8 desc[UR12][R20.64], R35 ;  /* 0x0000002314002986 */ /* 0x0001e2000c10110c */
[C---:B------:R-:W-:Y:S01]  /*7ac0*/  ISETP.LT.AND P2, PT, R23.reuse, UR11, !P0 ;  /* 0x0000000b17007c0c */ /* 0x040fe2000c741270 */
[----:B------:R-:W-:Y:S01]  /*7ad0*/  IMAD R23, R23, UR6, RZ ;  /* 0x0000000617177c24 */ /* 0x000fe2000f8e02ff */
[----:B------:R-:W-:-:S02]  /*7ae0*/  LEA.HI.X.SX32 R19, R25, R6, 0x1, P5 ;  /* 0x0000000619137211 */ /* 0x000fc400028f0eff */
[----:B------:R-:W-:Y:S01]  /*7af0*/  ISETP.LT.AND P3, PT, R13, UR11, !P0 ;  /* 0x0000000b0d007c0c */ /* 0x000fe2000c761270 */
[----:B------:R-:W-:Y:S01]  /*7b00*/  IMAD R13, R22, UR6, RZ ;  /* 0x00000006160d7c24 */ /* 0x000fe2000f8e02ff */
[----:B---3--:R-:W-:Y:S02]  /*7b10*/  PRMT R25, R8, 0x7770, RZ ;  /* 0x0000777008197816 */ /* 0x008fe400000000ff */
[----:B------:R-:W-:Y:S02]  /*7b20*/  ISETP.LT.AND P4, PT, R22, UR11, !P0 ;  /* 0x0000000b16007c0c */ /* 0x000fe4000c781270 */
[-C--:B-1----:R-:W-:Y:S01]  /*7b30*/  IADD3 R14, P6, PT, R23, R4.reuse, RZ ;  /* 0x00000004170e7210 */ /* 0x082fe20007fde0ff */
[----:B------:R1:W-:Y:S01]  /*7b40*/  @P1 STG.E.U8 desc[UR12][R18.64], R25 ;  /* 0x0000001912001986 */ /* 0x0003e2000c10110c */
[-C--:B0-----:R-:W-:Y:S02]  /*7b50*/  IADD3 R20, P5, PT, R27, R4.reuse, RZ ;  /* 0x000000041b147210 */ /* 0x081fe40007fbe0ff */
[----:B------:R-:W-:-:S02]  /*7b60*/  IADD3 R16, P1, PT, R13, R4, RZ ;  /* 0x000000040d107210 */ /* 0x000fc40007f3e0ff */
[-C--:B------:R-:W-:Y:S02]  /*7b70*/  LEA.HI.X.SX32 R21, R27, R6.reuse, 0x1, P5 ;  /* 0x000000061b157211 */ /* 0x080fe400028f0eff */
[-C--:B------:R-:W-:Y:S02]  /*7b80*/  LEA.HI.X.SX32 R15, R23, R6.reuse, 0x1, P6 ;  /* 0x00000006170f7211 */ /* 0x080fe400030f0eff */
[----:B------:R-:W-:Y:S02]  /*7b90*/  PRMT R27, R8, 0x7772, RZ ;  /* 0x00007772081b7816 */ /* 0x000fe400000000ff */
[----:B------:R-:W-:Y:S02]  /*7ba0*/  LEA.HI.X.SX32 R17, R13, R6, 0x1, P1 ;  /* 0x000000060d117211 */ /* 0x000fe400008f0eff */
[C---:B------:R-:W-:Y:S01]  /*7bb0*/  PRMT R29, R10.reuse, 0x7771, RZ ;  /* 0x000077710a1d7816 */ /* 0x040fe200000000ff */
[----:B------:R-:W-:Y:S01]  /*7bc0*/  @P2 STG.E.U8 desc[UR12][R14.64], R27 ;  /* 0x0000001b0e002986 */ /* 0x000fe2000c10110c */
[----:B------:R-:W-:Y:S01]  /*7bd0*/  IMAD R13, R11, UR6, RZ ;  /* 0x000000060b0d7c24 */ /* 0x000fe2000f8e02ff */
[----:B------:R-:W-:-:S02]  /*7be0*/  PRMT R31, R10, 0x7773, RZ ;  /* 0x000077730a1f7816 */ /* 0x000fc400000000ff */
[----:B------:R-:W-:Y:S01]  /*7bf0*/  @P4 STG.E.U8 desc[UR12][R16.64], R29 ;  /* 0x0000001d10004986 */ /* 0x000fe2000c10110c */
[----:B------:R-:W-:Y:S01]  /*7c00*/  ISETP.LT.AND P4, PT, R11, UR11, !P0 ;  /* 0x0000000b0b007c0c */ /* 0x000fe2000c781270 */
[C---:B------:R-:W-:Y:S01]  /*7c10*/  IMAD R11, R12.reuse, UR6, RZ ;  /* 0x000000060c0b7c24 */ /* 0x040fe2000f8e02ff */
[C---:B------:R-:W-:Y:S01]  /*7c20*/  ISETP.LT.AND P2, PT, R9.reuse, UR11, !P0 ;  /* 0x0000000b09007c0c */ /* 0x040fe2000c741270 */
[----:B-1----:R-:W-:Y:S01]  /*7c30*/  IMAD R19, R9, UR6, RZ ;  /* 0x0000000609137c24 */ /* 0x002fe2000f8e02ff */
[----:B------:R0:W-:Y:S01]  /*7c40*/  @P3 STG.E.U8 desc[UR12][R20.64], R31 ;  /* 0x0000001f14003986 */ /* 0x0001e2000c10110c */
[----:B------:R-:W-:Y:S01]  /*7c50*/  ISETP.LT.AND P5, PT, R12, UR11, !P0 ;  /* 0x0000000b0c007c0c */ /* 0x000fe2000c7a1270 */
[----:B------:R-:W-:Y:S01]  /*7c60*/  IMAD R9, R7, UR6, RZ ;  /* 0x0000000607097c24 */ /* 0x000fe2000f8e02ff */
[-C--:B------:R-:W-:Y:S02]  /*7c70*/  IADD3 R10, P6, PT, R11, R4.reuse, RZ ;  /* 0x000000040b0a7210 */ /* 0x080fe40007fde0ff */
[----:B------:R-:W-:-:S02]  /*7c80*/  IADD3 R12, P1, PT, R13, R4, RZ ;  /* 0x000000040d0c7210 */ /* 0x000fc40007f3e0ff */
[----:B------:R-:W-:Y:S01]  /*7c90*/  LEA.HI.X.SX32 R11, R11, R6, 0x1, P6 ;  /* 0x000000060b0b7211 */ /* 0x000fe200030f0eff */
[----:B0-----:R-:W-:Y:S01]  /*7ca0*/  IMAD R21, R5, UR6, RZ ;  /* 0x0000000605157c24 */ /* 0x001fe2000f8e02ff */
[-C--:B------:R-:W-:Y:S02]  /*7cb0*/  IADD3 R14, P3, PT, R9, R4.reuse, RZ ;  /* 0x00000004090e7210 */ /* 0x080fe40007f7e0ff */
[----:B------:R-:W-:Y:S02]  /*7cc0*/  IADD3 R16, P6, PT, R19, R4, RZ ;  /* 0x0000000413107210 */ /* 0x000fe40007fde0ff */
[----:B------:R-:W-:Y:S02]  /*7cd0*/  LEA.HI.X.SX32 R13, R13, R6, 0x1, P1 ;  /* 0x000000060d0d7211 */ /* 0x000fe400008f0eff */
[----:B------:R-:W-:Y:S01]  /*7ce0*/  IADD3 R18, P1, PT, R21, R4, RZ ;  /* 0x0000000415127210 */ /* 0x000fe20007f3e0ff */
[----:B------:R-:W-:Y:S01]  /*7cf0*/  IMAD R23, R0, UR6, RZ ;  /* 0x0000000600177c24 */ /* 0x000fe2000f8e02ff */
[----:B------:R-:W-:-:S02]  /*7d00*/  LEA.HI.X.SX32 R15, R9, R6, 0x1, P3 ;  /* 0x00000006090f7211 */ /* 0x000fc400018f0eff */
[-C--:B------:R-:W-:Y:S02]  /*7d10*/  LEA.HI.X.SX32 R17, R19, R6.reuse, 0x1, P6 ;  /* 0x0000000613117211 */ /* 0x080fe400030f0eff */
[----:B------:R-:W-:Y:S02]  /*7d20*/  ISETP.LT.AND P3, PT, R7, UR11, !P0 ;  /* 0x0000000b07007c0c */ /* 0x000fe4000c761270 */
[----:B------:R-:W-:Y:S02]  /*7d30*/  LEA.HI.X.SX32 R19, R21, R6, 0x1, P1 ;  /* 0x0000000615137211 */ /* 0x000fe400008f0eff */
[----:B------:R-:W-:Y:S02]  /*7d40*/  ISETP.LT.AND P1, PT, R0, UR11, !P0 ;  /* 0x0000000b00007c0c */ /* 0x000fe4000c721270 */
[----:B------:R-:W-:Y:S02]  /*7d50*/  ISETP.LT.AND P0, PT, R5, UR11, !P0 ;  /* 0x0000000b05007c0c */ /* 0x000fe4000c701270 */
[----:B------:R-:W-:-:S02]  /*7d60*/  IADD3 R4, P6, PT, R23, R4, RZ ;  /* 0x0000000417047210 */ /* 0x000fc40007fde0ff */
[C---:B------:R-:W-:Y:S02]  /*7d70*/  PRMT R7, R2.reuse, 0x7771, RZ ;  /* 0x0000777102077816 */ /* 0x040fe400000000ff */
[----:B------:R-:W-:Y:S02]  /*7d80*/  PRMT R9, R2, 0x7773, RZ ;  /* 0x0000777302097816 */ /* 0x000fe400000000ff */
[----:B------:R-:W-:Y:S02]  /*7d90*/  PRMT R21, R3, 0x7771, RZ ;  /* 0x0000777103157816 */ /* 0x000fe400000000ff */
[----:B------:R-:W-:Y:S02]  /*7da0*/  LEA.HI.X.SX32 R5, R23, R6, 0x1, P6 ;  /* 0x0000000617057211 */ /* 0x000fe400030f0eff */
[----:B------:R-:W-:Y:S01]  /*7db0*/  PRMT R3, R3, 0x7773, RZ ;  /* 0x0000777303037816 */ /* 0x000fe200000000ff */
[----:B------:R0:W-:Y:S01]  /*7dc0*/  @P5 STG.E.U8 desc[UR12][R10.64], R7 ;  /* 0x000000070a005986 */ /* 0x0001e2000c10110c */
[----:B------:R-:W-:-:S03]  /*7dd0*/  PRMT R23, R8, 0x7771, RZ ;  /* 0x0000777108177816 */ /* 0x000fc600000000ff */
[----:B------:R0:W-:Y:S04]  /*7de0*/  @P4 STG.E.U8 desc[UR12][R12.64], R9 ;  /* 0x000000090c004986 */ /* 0x0001e8000c10110c */
[----:B------:R0:W-:Y:S04]  /*7df0*/  @P3 STG.E.U8 desc[UR12][R14.64], R21 ;  /* 0x000000150e003986 */ /* 0x0001e8000c10110c */
[----:B------:R0:W-:Y:S01]  /*7e00*/  @P2 STG.E.U8 desc[UR12][R16.64], R3 ;  /* 0x0000000310002986 */ /* 0x0001e2000c10110c */
[----:B------:R-:W-:-:S03]  /*7e10*/  PRMT R25, R8, 0x7773, RZ ;  /* 0x0000777308197816 */ /* 0x000fc600000000ff */
[----:B------:R0:W-:Y:S01]  /*7e20*/  @P0 STG.E.U8 desc[UR12][R18.64], R23 ;  /* 0x0000001712000986 */ /* 0x0001e2000c10110c */
[----:B------:R-:W-:Y:S05]  /*7e30*/  @!P1 EXIT ;  /* 0x000000000000994d */ /* 0x000fea0003800000 */
[----:B------:R-:W-:Y:S01]  /*7e40*/  STG.E.U8 desc[UR12][R4.64], R25 ;  /* 0x0000001904007986 */ /* 0x000fe2000c10110c */
[----:B------:R-:W-:Y:S05]  /*7e50*/  EXIT ;  /* 0x000000000000794d */ /* 0x000fea0003800000 */
.L_x_3:
[----:B------:R-:W-:-:S00]  /*7e60*/  BRA `(.L_x_3) ;  /* 0xfffffffc00fc7947 */ /* 0x000fc0000383ffff */
[----:B------:R-:W-:-:S00]  /*7e70*/  NOP ;  /* 0x0000000000007918 */ /* 0x000fc00000000000 */
        /* <DEDUP_REMOVED lines=8> */
.L_x_4:


//--------------------- .nv.shared.matmul_kernel  --------------------------
	.section	.nv.shared.matmul_kernel,"aw",@nobits
	.sectionflags	@""
	.align	16
	.zero		1024


//--------------------- .nv.shared.reserved.0     --------------------------
	.section	.nv.shared.reserved.0,"aw",@nobits
	.weak		__nv_reservedSMEM_offset_0_alias
	.size		__nv_reservedSMEM_offset_0_alias, 0, 64
	.other		__nv_reservedSMEM_offset_0_alias,@"STO_CUDA_RESERVED_SHARED STV_DEFAULT"
__nv_reservedSMEM_offset_0_alias:
	.zero		0
	.zero		64


//--------------------- .nv.constant0.matmul_kernel --------------------------
	.section	.nv.constant0.matmul_kernel,"a",@progbits
	.sectionflags	@""
	.align	4
.nv.constant0.matmul_kernel:
	.zero		976


//--------------------- SYMBOLS --------------------------

	.type		.nv.reservedSmem.offset0,@object
	.size		.nv.reservedSmem.offset0,0x4
	.type		.nv.reservedSmem.cap,@object
	.size		.nv.reservedSmem.cap,0x4
